//
// Generated by NVIDIA NVVM Compiler
//
// Compiler Build ID: CL-36424714
// Cuda compilation tools, release 13.0, V13.0.88
// Based on NVVM 20.0.0
//

.version 9.0
.target sm_100
.address_size 64

	// .globl	kernel_primitive_to_conserved
.func  (.param .b64 func_retval0) __internal_accurate_pow
(
	.param .b64 __internal_accurate_pow_param_0,
	.param .b64 __internal_accurate_pow_param_1
)
;

.visible .entry kernel_primitive_to_conserved(
	.param .u32 kernel_primitive_to_conserved_param_0,
	.param .u64 .ptr .align 1 kernel_primitive_to_conserved_param_1,
	.param .u64 .ptr .align 1 kernel_primitive_to_conserved_param_2,
	.param .u64 .ptr .align 1 kernel_primitive_to_conserved_param_3,
	.param .f64 kernel_primitive_to_conserved_param_4,
	.param .u32 kernel_primitive_to_conserved_param_5
)
{
	.reg .pred 	%p<30>;
	.reg .b32 	%r<42>;
	.reg .b64 	%rd<12>;
	.reg .b64 	%fd<62>;

	ld.param.u32 	%r7, [kernel_primitive_to_conserved_param_0];
	ld.param.u64 	%rd3, [kernel_primitive_to_conserved_param_1];
	ld.param.u64 	%rd4, [kernel_primitive_to_conserved_param_2];
	ld.param.u64 	%rd5, [kernel_primitive_to_conserved_param_3];
	ld.param.f64 	%fd21, [kernel_primitive_to_conserved_param_4];
	ld.param.u32 	%r6, [kernel_primitive_to_conserved_param_5];
	mov.u32 	%r8, %tid.x;
	mov.u32 	%r9, %ctaid.x;
	mov.u32 	%r10, %ntid.x;
	mad.lo.s32 	%r1, %r9, %r10, %r8;
	setp.ge.s32 	%p1, %r1, %r7;
	@%p1 bra 	$L__BB0_20;
	cvta.to.global.u64 	%rd6, %rd3;
	cvta.to.global.u64 	%rd7, %rd4;
	cvta.to.global.u64 	%rd8, %rd5;
	shl.b32 	%r11, %r1, 2;
	mul.wide.s32 	%rd9, %r11, 8;
	add.s64 	%rd1, %rd7, %rd9;
	add.s64 	%rd2, %rd8, %rd9;
	mul.wide.s32 	%rd10, %r1, 8;
	add.s64 	%rd11, %rd6, %rd10;
	ld.global.f64 	%fd23, [%rd11];
	ld.global.f64 	%fd24, [%rd11+8];
	mul.f64 	%fd1, %fd21, %fd23;
	mul.f64 	%fd2, %fd21, %fd24;
	mov.f64 	%fd61, 0d0000000000000000;
	setp.eq.s32 	%p2, %r6, 1;
	@%p2 bra 	$L__BB0_4;
	setp.ne.s32 	%p3, %r6, 0;
	@%p3 bra 	$L__BB0_19;
	sub.f64 	%fd61, %fd2, %fd1;
	bra.uni 	$L__BB0_19;
$L__BB0_4:
	{
	.reg .b32 %temp; 
	mov.b64 	{%temp, %r2}, %fd2;
	}
	mov.f64 	%fd25, 0d4008000000000000;
	{
	.reg .b32 %temp; 
	mov.b64 	{%temp, %r12}, %fd25;
	}
	and.b32  	%r4, %r12, 2146435072;
	setp.eq.s32 	%p4, %r4, 1073741824;
	abs.f64 	%fd4, %fd2;
	{ // callseq 0, 0
	.param .b64 param0;
	st.param.f64 	[param0], %fd4;
	.param .b64 param1;
	st.param.f64 	[param1], 0d4008000000000000;
	.param .b64 retval0;
	call.uni (retval0), 
	__internal_accurate_pow, 
	(
	param0, 
	param1
	);
	ld.param.f64 	%fd26, [retval0];
	} // callseq 0
	setp.lt.s32 	%p5, %r2, 0;
	neg.f64 	%fd28, %fd26;
	selp.f64 	%fd29, %fd28, %fd26, %p4;
	selp.f64 	%fd58, %fd29, %fd26, %p5;
	setp.neu.f64 	%p6, %fd2, 0d0000000000000000;
	@%p6 bra 	$L__BB0_6;
	setp.eq.s32 	%p7, %r4, 1073741824;
	selp.b32 	%r13, %r2, 0, %p7;
	setp.lt.s32 	%p8, %r12, 0;
	or.b32  	%r14, %r13, 2146435072;
	selp.b32 	%r15, %r14, %r13, %p8;
	mov.b32 	%r16, 0;
	mov.b64 	%fd58, {%r16, %r15};
$L__BB0_6:
	add.f64 	%fd30, %fd2, 0d4008000000000000;
	{
	.reg .b32 %temp; 
	mov.b64 	{%temp, %r17}, %fd30;
	}
	and.b32  	%r18, %r17, 2146435072;
	setp.ne.s32 	%p9, %r18, 2146435072;
	@%p9 bra 	$L__BB0_11;
	setp.num.f64 	%p10, %fd2, %fd2;
	@%p10 bra 	$L__BB0_9;
	mov.f64 	%fd31, 0d4008000000000000;
	add.rn.f64 	%fd58, %fd2, %fd31;
	bra.uni 	$L__BB0_11;
$L__BB0_9:
	setp.neu.f64 	%p11, %fd4, 0d7FF0000000000000;
	@%p11 bra 	$L__BB0_11;
	setp.lt.s32 	%p12, %r2, 0;
	setp.eq.s32 	%p13, %r4, 1073741824;
	setp.lt.s32 	%p14, %r12, 0;
	selp.b32 	%r20, 0, 2146435072, %p14;
	and.b32  	%r21, %r12, 2147483647;
	setp.ne.s32 	%p15, %r21, 1071644672;
	or.b32  	%r22, %r20, -2147483648;
	selp.b32 	%r23, %r22, %r20, %p15;
	selp.b32 	%r24, %r23, %r20, %p13;
	selp.b32 	%r25, %r24, %r20, %p12;
	mov.b32 	%r26, 0;
	mov.b64 	%fd58, {%r26, %r25};
$L__BB0_11:
	setp.eq.s32 	%p16, %r4, 1073741824;
	setp.eq.f64 	%p17, %fd2, 0d3FF0000000000000;
	selp.f64 	%fd11, 0d3FF0000000000000, %fd58, %p17;
	{
	.reg .b32 %temp; 
	mov.b64 	{%temp, %r5}, %fd1;
	}
	abs.f64 	%fd12, %fd1;
	{ // callseq 1, 0
	.param .b64 param0;
	st.param.f64 	[param0], %fd12;
	.param .b64 param1;
	st.param.f64 	[param1], 0d4008000000000000;
	.param .b64 retval0;
	call.uni (retval0), 
	__internal_accurate_pow, 
	(
	param0, 
	param1
	);
	ld.param.f64 	%fd32, [retval0];
	} // callseq 1
	setp.lt.s32 	%p18, %r5, 0;
	neg.f64 	%fd34, %fd32;
	selp.f64 	%fd35, %fd34, %fd32, %p16;
	selp.f64 	%fd60, %fd35, %fd32, %p18;
	setp.neu.f64 	%p19, %fd1, 0d0000000000000000;
	@%p19 bra 	$L__BB0_13;
	setp.eq.s32 	%p20, %r4, 1073741824;
	selp.b32 	%r28, %r5, 0, %p20;
	setp.lt.s32 	%p21, %r12, 0;
	or.b32  	%r29, %r28, 2146435072;
	selp.b32 	%r30, %r29, %r28, %p21;
	mov.b32 	%r31, 0;
	mov.b64 	%fd60, {%r31, %r30};
$L__BB0_13:
	add.f64 	%fd36, %fd1, 0d4008000000000000;
	{
	.reg .b32 %temp; 
	mov.b64 	{%temp, %r32}, %fd36;
	}
	and.b32  	%r33, %r32, 2146435072;
	setp.ne.s32 	%p22, %r33, 2146435072;
	@%p22 bra 	$L__BB0_18;
	setp.num.f64 	%p23, %fd1, %fd1;
	@%p23 bra 	$L__BB0_16;
	mov.f64 	%fd37, 0d4008000000000000;
	add.rn.f64 	%fd60, %fd1, %fd37;
	bra.uni 	$L__BB0_18;
$L__BB0_16:
	setp.neu.f64 	%p24, %fd12, 0d7FF0000000000000;
	@%p24 bra 	$L__BB0_18;
	setp.lt.s32 	%p25, %r5, 0;
	setp.eq.s32 	%p26, %r4, 1073741824;
	setp.lt.s32 	%p27, %r12, 0;
	selp.b32 	%r35, 0, 2146435072, %p27;
	and.b32  	%r36, %r12, 2147483647;
	setp.ne.s32 	%p28, %r36, 1071644672;
	or.b32  	%r37, %r35, -2147483648;
	selp.b32 	%r38, %r37, %r35, %p28;
	selp.b32 	%r39, %r38, %r35, %p26;
	selp.b32 	%r40, %r39, %r35, %p25;
	mov.b32 	%r41, 0;
	mov.b64 	%fd60, {%r41, %r40};
$L__BB0_18:
	setp.eq.f64 	%p29, %fd1, 0d3FF0000000000000;
	selp.f64 	%fd38, 0d3FF0000000000000, %fd60, %p29;
	sub.f64 	%fd39, %fd11, %fd38;
	div.rn.f64 	%fd61, %fd39, 0d4008000000000000;
$L__BB0_19:
	ld.global.f64 	%fd40, [%rd1];
	ld.global.f64 	%fd41, [%rd1+8];
	ld.global.f64 	%fd42, [%rd1+16];
	fma.rn.f64 	%fd43, %fd41, %fd41, 0d3FF0000000000000;
	sqrt.rn.f64 	%fd44, %fd43;
	fma.rn.f64 	%fd45, %fd42, 0d4010000000000001, %fd40;
	div.rn.f64 	%fd46, %fd45, %fd40;
	mul.f64 	%fd47, %fd40, %fd44;
	mul.f64 	%fd48, %fd61, %fd47;
	st.global.f64 	[%rd2], %fd48;
	mul.f64 	%fd49, %fd46, %fd48;
	mul.f64 	%fd50, %fd41, %fd49;
	st.global.f64 	[%rd2+8], %fd50;
	fma.rn.f64 	%fd51, %fd44, %fd46, 0dBFF0000000000000;
	mul.f64 	%fd52, %fd48, %fd51;
	mul.f64 	%fd53, %fd61, %fd42;
	sub.f64 	%fd54, %fd52, %fd53;
	st.global.f64 	[%rd2+16], %fd54;
	ld.global.f64 	%fd55, [%rd1+24];
	mul.f64 	%fd56, %fd48, %fd55;
	st.global.f64 	[%rd2+24], %fd56;
$L__BB0_20:
	ret;

}
	// .globl	kernel_conserved_to_primitive
.visible .entry kernel_conserved_to_primitive(
	.param .u32 kernel_conserved_to_primitive_param_0,
	.param .u64 .ptr .align 1 kernel_conserved_to_primitive_param_1,
	.param .u64 .ptr .align 1 kernel_conserved_to_primitive_param_2,
	.param .u64 .ptr .align 1 kernel_conserved_to_primitive_param_3,
	.param .f64 kernel_conserved_to_primitive_param_4,
	.param .u32 kernel_conserved_to_primitive_param_5
)
{
	.reg .pred 	%p<36>;
	.reg .b32 	%r<50>;
	.reg .b64 	%rd<12>;
	.reg .b64 	%fd<111>;

	ld.param.u32 	%r9, [kernel_conserved_to_primitive_param_0];
	ld.param.u64 	%rd3, [kernel_conserved_to_primitive_param_1];
	ld.param.u64 	%rd4, [kernel_conserved_to_primitive_param_2];
	ld.param.u64 	%rd5, [kernel_conserved_to_primitive_param_3];
	ld.param.f64 	%fd31, [kernel_conserved_to_primitive_param_4];
	ld.param.u32 	%r8, [kernel_conserved_to_primitive_param_5];
	mov.u32 	%r10, %tid.x;
	mov.u32 	%r11, %ctaid.x;
	mov.u32 	%r12, %ntid.x;
	mad.lo.s32 	%r1, %r11, %r12, %r10;
	setp.ge.s32 	%p1, %r1, %r9;
	@%p1 bra 	$L__BB1_23;
	cvta.to.global.u64 	%rd6, %rd3;
	cvta.to.global.u64 	%rd7, %rd4;
	cvta.to.global.u64 	%rd8, %rd5;
	shl.b32 	%r13, %r1, 2;
	mul.wide.s32 	%rd9, %r13, 8;
	add.s64 	%rd1, %rd8, %rd9;
	add.s64 	%rd2, %rd7, %rd9;
	mul.wide.s32 	%rd10, %r1, 8;
	add.s64 	%rd11, %rd6, %rd10;
	ld.global.f64 	%fd33, [%rd11];
	ld.global.f64 	%fd34, [%rd11+8];
	mul.f64 	%fd1, %fd31, %fd33;
	mul.f64 	%fd2, %fd31, %fd34;
	mov.f64 	%fd109, 0d0000000000000000;
	setp.eq.s32 	%p2, %r8, 1;
	@%p2 bra 	$L__BB1_4;
	setp.ne.s32 	%p3, %r8, 0;
	@%p3 bra 	$L__BB1_19;
	sub.f64 	%fd109, %fd2, %fd1;
	bra.uni 	$L__BB1_19;
$L__BB1_4:
	{
	.reg .b32 %temp; 
	mov.b64 	{%temp, %r2}, %fd2;
	}
	mov.f64 	%fd35, 0d4008000000000000;
	{
	.reg .b32 %temp; 
	mov.b64 	{%temp, %r14}, %fd35;
	}
	and.b32  	%r4, %r14, 2146435072;
	setp.eq.s32 	%p4, %r4, 1073741824;
	abs.f64 	%fd4, %fd2;
	{ // callseq 2, 0
	.param .b64 param0;
	st.param.f64 	[param0], %fd4;
	.param .b64 param1;
	st.param.f64 	[param1], 0d4008000000000000;
	.param .b64 retval0;
	call.uni (retval0), 
	__internal_accurate_pow, 
	(
	param0, 
	param1
	);
	ld.param.f64 	%fd36, [retval0];
	} // callseq 2
	setp.lt.s32 	%p5, %r2, 0;
	neg.f64 	%fd38, %fd36;
	selp.f64 	%fd39, %fd38, %fd36, %p4;
	selp.f64 	%fd106, %fd39, %fd36, %p5;
	setp.neu.f64 	%p6, %fd2, 0d0000000000000000;
	@%p6 bra 	$L__BB1_6;
	setp.eq.s32 	%p7, %r4, 1073741824;
	selp.b32 	%r15, %r2, 0, %p7;
	setp.lt.s32 	%p8, %r14, 0;
	or.b32  	%r16, %r15, 2146435072;
	selp.b32 	%r17, %r16, %r15, %p8;
	mov.b32 	%r18, 0;
	mov.b64 	%fd106, {%r18, %r17};
$L__BB1_6:
	add.f64 	%fd40, %fd2, 0d4008000000000000;
	{
	.reg .b32 %temp; 
	mov.b64 	{%temp, %r19}, %fd40;
	}
	and.b32  	%r20, %r19, 2146435072;
	setp.ne.s32 	%p9, %r20, 2146435072;
	@%p9 bra 	$L__BB1_11;
	setp.num.f64 	%p10, %fd2, %fd2;
	@%p10 bra 	$L__BB1_9;
	mov.f64 	%fd41, 0d4008000000000000;
	add.rn.f64 	%fd106, %fd2, %fd41;
	bra.uni 	$L__BB1_11;
$L__BB1_9:
	setp.neu.f64 	%p11, %fd4, 0d7FF0000000000000;
	@%p11 bra 	$L__BB1_11;
	setp.lt.s32 	%p12, %r2, 0;
	setp.eq.s32 	%p13, %r4, 1073741824;
	setp.lt.s32 	%p14, %r14, 0;
	selp.b32 	%r22, 0, 2146435072, %p14;
	and.b32  	%r23, %r14, 2147483647;
	setp.ne.s32 	%p15, %r23, 1071644672;
	or.b32  	%r24, %r22, -2147483648;
	selp.b32 	%r25, %r24, %r22, %p15;
	selp.b32 	%r26, %r25, %r22, %p13;
	selp.b32 	%r27, %r26, %r22, %p12;
	mov.b32 	%r28, 0;
	mov.b64 	%fd106, {%r28, %r27};
$L__BB1_11:
	setp.eq.s32 	%p16, %r4, 1073741824;
	setp.eq.f64 	%p17, %fd2, 0d3FF0000000000000;
	selp.f64 	%fd11, 0d3FF0000000000000, %fd106, %p17;
	{
	.reg .b32 %temp; 
	mov.b64 	{%temp, %r5}, %fd1;
	}
	abs.f64 	%fd12, %fd1;
	{ // callseq 3, 0
	.param .b64 param0;
	st.param.f64 	[param0], %fd12;
	.param .b64 param1;
	st.param.f64 	[param1], 0d4008000000000000;
	.param .b64 retval0;
	call.uni (retval0), 
	__internal_accurate_pow, 
	(
	param0, 
	param1
	);
	ld.param.f64 	%fd42, [retval0];
	} // callseq 3
	setp.lt.s32 	%p18, %r5, 0;
	neg.f64 	%fd44, %fd42;
	selp.f64 	%fd45, %fd44, %fd42, %p16;
	selp.f64 	%fd108, %fd45, %fd42, %p18;
	setp.neu.f64 	%p19, %fd1, 0d0000000000000000;
	@%p19 bra 	$L__BB1_13;
	setp.eq.s32 	%p20, %r4, 1073741824;
	selp.b32 	%r30, %r5, 0, %p20;
	setp.lt.s32 	%p21, %r14, 0;
	or.b32  	%r31, %r30, 2146435072;
	selp.b32 	%r32, %r31, %r30, %p21;
	mov.b32 	%r33, 0;
	mov.b64 	%fd108, {%r33, %r32};
$L__BB1_13:
	add.f64 	%fd46, %fd1, 0d4008000000000000;
	{
	.reg .b32 %temp; 
	mov.b64 	{%temp, %r34}, %fd46;
	}
	and.b32  	%r35, %r34, 2146435072;
	setp.ne.s32 	%p22, %r35, 2146435072;
	@%p22 bra 	$L__BB1_18;
	setp.num.f64 	%p23, %fd1, %fd1;
	@%p23 bra 	$L__BB1_16;
	mov.f64 	%fd47, 0d4008000000000000;
	add.rn.f64 	%fd108, %fd1, %fd47;
	bra.uni 	$L__BB1_18;
$L__BB1_16:
	setp.neu.f64 	%p24, %fd12, 0d7FF0000000000000;
	@%p24 bra 	$L__BB1_18;
	setp.lt.s32 	%p25, %r5, 0;
	setp.eq.s32 	%p26, %r4, 1073741824;
	setp.lt.s32 	%p27, %r14, 0;
	selp.b32 	%r37, 0, 2146435072, %p27;
	and.b32  	%r38, %r14, 2147483647;
	setp.ne.s32 	%p28, %r38, 1071644672;
	or.b32  	%r39, %r37, -2147483648;
	selp.b32 	%r40, %r39, %r37, %p28;
	selp.b32 	%r41, %r40, %r37, %p26;
	selp.b32 	%r42, %r41, %r37, %p25;
	mov.b32 	%r43, 0;
	mov.b64 	%fd108, {%r43, %r42};
$L__BB1_18:
	setp.eq.f64 	%p29, %fd1, 0d3FF0000000000000;
	selp.f64 	%fd48, 0d3FF0000000000000, %fd108, %p29;
	sub.f64 	%fd49, %fd11, %fd48;
	div.rn.f64 	%fd109, %fd49, 0d4008000000000000;
$L__BB1_19:
	ld.global.f64 	%fd50, [%rd2];
	mul.f64 	%fd51, %fd50, 0d3D719799812DEA11;
	div.rn.f64 	%fd21, %fd51, %fd109;
	div.rn.f64 	%fd22, %fd50, %fd109;
	ld.global.f64 	%fd52, [%rd2+16];
	div.rn.f64 	%fd23, %fd52, %fd109;
	ld.global.f64 	%fd53, [%rd2+8];
	div.rn.f64 	%fd54, %fd53, %fd109;
	mul.f64 	%fd55, %fd53, %fd54;
	div.rn.f64 	%fd24, %fd55, %fd109;
	ld.global.f64 	%fd110, [%rd1+16];
	mov.b32 	%r49, 0;
$L__BB1_20:
	add.f64 	%fd56, %fd23, %fd110;
	add.f64 	%fd57, %fd22, %fd56;
	div.rn.f64 	%fd58, %fd24, %fd57;
	div.rn.f64 	%fd59, %fd58, %fd57;
	min.f64 	%fd60, %fd59, 0d3FEFFFFFFFF24190;
	mov.f64 	%fd61, 0d3FF0000000000000;
	sub.f64 	%fd62, %fd61, %fd60;
	rcp.rn.f64 	%fd63, %fd62;
	sqrt.rn.f64 	%fd27, %fd63;
	sub.f64 	%fd64, %fd61, %fd27;
	fma.rn.f64 	%fd65, %fd22, %fd64, %fd23;
	sub.f64 	%fd66, %fd61, %fd63;
	fma.rn.f64 	%fd67, %fd110, %fd66, %fd65;
	mul.f64 	%fd68, %fd22, %fd27;
	div.rn.f64 	%fd69, %fd67, %fd68;
	div.rn.f64 	%fd28, %fd22, %fd27;
	add.f64 	%fd70, %fd69, 0d3FF0000000000000;
	div.rn.f64 	%fd71, %fd110, %fd28;
	add.f64 	%fd72, %fd71, %fd70;
	mul.f64 	%fd73, %fd110, 0d3FF5555555555555;
	mul.f64 	%fd74, %fd28, %fd72;
	div.rn.f64 	%fd75, %fd73, %fd74;
	mul.f64 	%fd76, %fd28, %fd69;
	mul.f64 	%fd77, %fd76, 0d3FD5555555555554;
	sub.f64 	%fd78, %fd77, %fd110;
	fma.rn.f64 	%fd79, %fd60, %fd75, 0dBFF0000000000000;
	div.rn.f64 	%fd80, %fd78, %fd79;
	sub.f64 	%fd110, %fd110, %fd80;
	abs.f64 	%fd81, %fd78;
	setp.geu.f64 	%p30, %fd81, %fd21;
	setp.ne.s32 	%p31, %r49, 50;
	add.s32 	%r49, %r49, 1;
	and.pred  	%p32, %p30, %p31;
	@%p32 bra 	$L__BB1_20;
	st.global.f64 	[%rd1], %fd28;
	ld.global.f64 	%fd82, [%rd2+8];
	mul.f64 	%fd83, %fd27, %fd82;
	div.rn.f64 	%fd84, %fd83, %fd109;
	add.f64 	%fd85, %fd22, %fd23;
	add.f64 	%fd86, %fd85, %fd110;
	div.rn.f64 	%fd87, %fd84, %fd86;
	st.global.f64 	[%rd1+8], %fd87;
	st.global.f64 	[%rd1+16], %fd110;
	ld.global.f64 	%fd88, [%rd2+24];
	ld.global.f64 	%fd89, [%rd2];
	div.rn.f64 	%fd90, %fd88, %fd89;
	st.global.f64 	[%rd1+24], %fd90;
	div.rn.f64 	%fd91, %fd110, %fd28;
	mul.f64 	%fd92, %fd91, 0d4008000000000000;
	mul.f64 	%fd93, %fd87, %fd87;
	add.f64 	%fd94, %fd93, 0d3FF0000000000000;
	div.rn.f64 	%fd95, %fd93, %fd94;
	mov.f64 	%fd96, 0d408F400000000000;
	{
	.reg .b32 %temp; 
	mov.b64 	{%temp, %r45}, %fd96;
	}
	mov.f64 	%fd97, 0d4000000000000000;
	{
	.reg .b32 %temp; 
	mov.b64 	{%temp, %r46}, %fd97;
	}
	and.b32  	%r48, %r46, 2146435072;
	setp.eq.s32 	%p33, %r48, 1062207488;
	{ // callseq 4, 0
	.param .b64 param0;
	st.param.f64 	[param0], 0d408F400000000000;
	.param .b64 param1;
	st.param.f64 	[param1], 0d4000000000000000;
	.param .b64 retval0;
	call.uni (retval0), 
	__internal_accurate_pow, 
	(
	param0, 
	param1
	);
	ld.param.f64 	%fd98, [retval0];
	} // callseq 4
	setp.lt.s32 	%p34, %r45, 0;
	neg.f64 	%fd100, %fd98;
	selp.f64 	%fd101, %fd100, %fd98, %p33;
	selp.f64 	%fd102, %fd101, %fd98, %p34;
	div.rn.f64 	%fd30, %fd95, %fd102;
	setp.geu.f64 	%p35, %fd92, %fd30;
	@%p35 bra 	$L__BB1_23;
	mul.f64 	%fd103, %fd30, %fd28;
	mul.f64 	%fd104, %fd103, 0d3FD5555555555554;
	st.global.f64 	[%rd1+16], %fd104;
$L__BB1_23:
	ret;

}
	// .globl	kernel_advance_rk
.visible .entry kernel_advance_rk(
	.param .u32 kernel_advance_rk_param_0,
	.param .u64 .ptr .align 1 kernel_advance_rk_param_1,
	.param .u64 .ptr .align 1 kernel_advance_rk_param_2,
	.param .u64 .ptr .align 1 kernel_advance_rk_param_3,
	.param .u64 .ptr .align 1 kernel_advance_rk_param_4,
	.param .u64 .ptr .align 1 kernel_advance_rk_param_5,
	.param .f64 kernel_advance_rk_param_6,
	.param .f64 kernel_advance_rk_param_7,
	.param .f64 kernel_advance_rk_param_8,
	.param .f64 kernel_advance_rk_param_9,
	.param .f64 kernel_advance_rk_param_10,
	.param .u32 kernel_advance_rk_param_11,
	.param .u32 kernel_advance_rk_param_12
)
{
	.reg .pred 	%p<80>;
	.reg .b32 	%r<25>;
	.reg .b64 	%rd<39>;
	.reg .b64 	%fd<787>;

	ld.param.u32 	%r9, [kernel_advance_rk_param_0];
	ld.param.u64 	%rd11, [kernel_advance_rk_param_1];
	ld.param.u32 	%r11, [kernel_advance_rk_param_11];
	setp.lt.s32 	%p1, %r9, 1;
	setp.eq.s32 	%p2, %r11, 0;
	or.pred  	%p3, %p1, %p2;
	@%p3 bra 	$L__BB2_107;
	ld.param.u32 	%r15, [kernel_advance_rk_param_0];
	neg.s32 	%r22, %r15;
	cvta.to.global.u64 	%rd16, %rd11;
	add.s64 	%rd38, %rd16, 8;
	mov.b32 	%r23, 0;
	mov.u32 	%r24, %r23;
$L__BB2_2:
	ld.param.f64 	%fd738, [kernel_advance_rk_param_8];
	ld.param.f64 	%fd735, [kernel_advance_rk_param_7];
	ld.param.f64 	%fd734, [kernel_advance_rk_param_6];
	ld.param.u64 	%rd33, [kernel_advance_rk_param_3];
	ld.param.u32 	%r16, [kernel_advance_rk_param_0];
	setp.eq.s64 	%p4, %rd33, 0;
	ld.global.f64 	%fd1, [%rd38+-8];
	ld.global.f64 	%fd2, [%rd38];
	fma.rn.f64 	%fd204, %fd735, %fd738, %fd734;
	mul.f64 	%fd3, %fd204, %fd1;
	mul.f64 	%fd4, %fd204, %fd2;
	add.s32 	%r13, %r23, -4;
	cvta.to.global.u64 	%rd17, %rd33;
	mul.wide.u32 	%rd18, %r23, 8;
	add.s64 	%rd3, %rd17, %rd18;
	setp.eq.s32 	%p5, %r24, 0;
	mul.wide.s32 	%rd19, %r13, 8;
	add.s64 	%rd4, %rd17, %rd19;
	add.s64 	%rd20, %rd33, %rd19;
	selp.b64 	%rd5, 0, %rd4, %p5;
	selp.b64 	%rd21, 0, %rd20, %p5;
	add.s32 	%r14, %r16, -1;
	setp.lt.s32 	%p6, %r24, %r14;
	add.s64 	%rd22, %rd4, 64;
	add.s64 	%rd23, %rd20, 64;
	selp.b64 	%rd7, %rd22, 0, %p6;
	selp.b64 	%rd8, %rd23, 0, %p6;
	setp.lt.u32 	%p7, %r24, 2;
	setp.eq.s64 	%p8, %rd21, 0;
	or.pred  	%p9, %p4, %p8;
	add.s32 	%r5, %r16, -2;
	setp.lt.s32 	%p10, %r24, %r5;
	add.s64 	%rd24, %rd4, 96;
	selp.b64 	%rd9, %rd24, 0, %p10;
	mov.f64 	%fd745, 0d0000000000000000;
	or.pred  	%p11, %p9, %p7;
	mov.f64 	%fd746, %fd745;
	mov.f64 	%fd747, %fd745;
	mov.f64 	%fd748, %fd745;
	@%p11 bra 	$L__BB2_24;
	ld.global.f64 	%fd205, [%rd4+-32];
	ld.global.f64 	%fd206, [%rd4];
	ld.global.f64 	%fd207, [%rd3];
	sub.f64 	%fd208, %fd206, %fd205;
	add.f64 	%fd209, %fd208, %fd208;
	sub.f64 	%fd210, %fd207, %fd205;
	mul.f64 	%fd211, %fd210, 0d3FE0000000000000;
	sub.f64 	%fd212, %fd207, %fd206;
	add.f64 	%fd213, %fd212, %fd212;
	mov.f64 	%fd214, 0d3FF0000000000000;
	copysign.f64 	%fd215, %fd209, %fd214;
	copysign.f64 	%fd216, %fd211, %fd214;
	add.f64 	%fd217, %fd215, %fd216;
	abs.f64 	%fd218, %fd217;
	mul.f64 	%fd219, %fd218, 0d3FD0000000000000;
	copysign.f64 	%fd220, %fd213, %fd214;
	add.f64 	%fd221, %fd215, %fd220;
	mul.f64 	%fd5, %fd221, %fd219;
	abs.f64 	%fd741, %fd209;
	abs.f64 	%fd7, %fd211;
	abs.f64 	%fd8, %fd213;
	setp.geu.f64 	%p12, %fd7, %fd8;
	@%p12 bra 	$L__BB2_6;
	setp.lt.f64 	%p14, %fd741, %fd7;
	@%p14 bra 	$L__BB2_8;
	mov.f64 	%fd741, %fd7;
	bra.uni 	$L__BB2_8;
$L__BB2_6:
	setp.lt.f64 	%p13, %fd741, %fd8;
	@%p13 bra 	$L__BB2_8;
	mov.f64 	%fd741, %fd8;
$L__BB2_8:
	mul.f64 	%fd10, %fd5, %fd741;
	ld.global.f64 	%fd222, [%rd4+-24];
	ld.global.f64 	%fd223, [%rd4+8];
	ld.global.f64 	%fd224, [%rd3+8];
	sub.f64 	%fd225, %fd223, %fd222;
	add.f64 	%fd226, %fd225, %fd225;
	sub.f64 	%fd227, %fd224, %fd222;
	mul.f64 	%fd228, %fd227, 0d3FE0000000000000;
	sub.f64 	%fd229, %fd224, %fd223;
	add.f64 	%fd230, %fd229, %fd229;
	mov.f64 	%fd231, 0d3FF0000000000000;
	copysign.f64 	%fd232, %fd226, %fd231;
	copysign.f64 	%fd233, %fd228, %fd231;
	add.f64 	%fd234, %fd232, %fd233;
	abs.f64 	%fd235, %fd234;
	mul.f64 	%fd236, %fd235, 0d3FD0000000000000;
	copysign.f64 	%fd237, %fd230, %fd231;
	add.f64 	%fd238, %fd232, %fd237;
	mul.f64 	%fd11, %fd238, %fd236;
	abs.f64 	%fd742, %fd226;
	abs.f64 	%fd13, %fd228;
	abs.f64 	%fd14, %fd230;
	setp.lt.f64 	%p15, %fd13, %fd14;
	@%p15 bra 	$L__BB2_11;
	setp.lt.f64 	%p16, %fd742, %fd14;
	@%p16 bra 	$L__BB2_13;
	mov.f64 	%fd742, %fd14;
	bra.uni 	$L__BB2_13;
$L__BB2_11:
	setp.lt.f64 	%p17, %fd742, %fd13;
	@%p17 bra 	$L__BB2_13;
	mov.f64 	%fd742, %fd13;
$L__BB2_13:
	mul.f64 	%fd16, %fd11, %fd742;
	ld.global.f64 	%fd239, [%rd4+-16];
	ld.global.f64 	%fd240, [%rd4+16];
	ld.global.f64 	%fd241, [%rd3+16];
	sub.f64 	%fd242, %fd240, %fd239;
	add.f64 	%fd243, %fd242, %fd242;
	sub.f64 	%fd244, %fd241, %fd239;
	mul.f64 	%fd245, %fd244, 0d3FE0000000000000;
	sub.f64 	%fd246, %fd241, %fd240;
	add.f64 	%fd247, %fd246, %fd246;
	mov.f64 	%fd248, 0d3FF0000000000000;
	copysign.f64 	%fd249, %fd243, %fd248;
	copysign.f64 	%fd250, %fd245, %fd248;
	add.f64 	%fd251, %fd249, %fd250;
	abs.f64 	%fd252, %fd251;
	mul.f64 	%fd253, %fd252, 0d3FD0000000000000;
	copysign.f64 	%fd254, %fd247, %fd248;
	add.f64 	%fd255, %fd249, %fd254;
	mul.f64 	%fd17, %fd255, %fd253;
	abs.f64 	%fd743, %fd243;
	abs.f64 	%fd19, %fd245;
	abs.f64 	%fd20, %fd247;
	setp.lt.f64 	%p18, %fd19, %fd20;
	@%p18 bra 	$L__BB2_16;
	setp.lt.f64 	%p19, %fd743, %fd20;
	@%p19 bra 	$L__BB2_18;
	mov.f64 	%fd743, %fd20;
	bra.uni 	$L__BB2_18;
$L__BB2_16:
	setp.lt.f64 	%p20, %fd743, %fd19;
	@%p20 bra 	$L__BB2_18;
	mov.f64 	%fd743, %fd19;
$L__BB2_18:
	mul.f64 	%fd22, %fd17, %fd743;
	ld.global.f64 	%fd256, [%rd4+-8];
	ld.global.f64 	%fd257, [%rd4+24];
	ld.global.f64 	%fd258, [%rd3+24];
	sub.f64 	%fd259, %fd257, %fd256;
	add.f64 	%fd260, %fd259, %fd259;
	sub.f64 	%fd261, %fd258, %fd256;
	mul.f64 	%fd262, %fd261, 0d3FE0000000000000;
	sub.f64 	%fd263, %fd258, %fd257;
	add.f64 	%fd264, %fd263, %fd263;
	mov.f64 	%fd265, 0d3FF0000000000000;
	copysign.f64 	%fd266, %fd260, %fd265;
	copysign.f64 	%fd267, %fd262, %fd265;
	add.f64 	%fd268, %fd266, %fd267;
	abs.f64 	%fd269, %fd268;
	mul.f64 	%fd270, %fd269, 0d3FD0000000000000;
	copysign.f64 	%fd271, %fd264, %fd265;
	add.f64 	%fd272, %fd266, %fd271;
	mul.f64 	%fd23, %fd272, %fd270;
	abs.f64 	%fd744, %fd260;
	abs.f64 	%fd25, %fd262;
	abs.f64 	%fd26, %fd264;
	setp.lt.f64 	%p21, %fd25, %fd26;
	@%p21 bra 	$L__BB2_21;
	setp.lt.f64 	%p22, %fd744, %fd26;
	@%p22 bra 	$L__BB2_23;
	mov.f64 	%fd744, %fd26;
	bra.uni 	$L__BB2_23;
$L__BB2_21:
	setp.lt.f64 	%p23, %fd744, %fd25;
	@%p23 bra 	$L__BB2_23;
	mov.f64 	%fd744, %fd25;
$L__BB2_23:
	mul.f64 	%fd273, %fd23, %fd744;
	mul.f64 	%fd748, %fd10, 0d3FE0000000000000;
	mul.f64 	%fd747, %fd16, 0d3FE0000000000000;
	mul.f64 	%fd746, %fd22, 0d3FE0000000000000;
	mul.f64 	%fd745, %fd273, 0d3FE0000000000000;
$L__BB2_24:
	ld.param.u64 	%rd34, [kernel_advance_rk_param_3];
	setp.eq.s64 	%p24, %rd21, 0;
	setp.eq.s64 	%p25, %rd34, 0;
	or.pred  	%p26, %p25, %p24;
	setp.eq.s64 	%p27, %rd8, 0;
	mov.f64 	%fd753, 0d0000000000000000;
	or.pred  	%p28, %p26, %p27;
	mov.f64 	%fd754, %fd753;
	mov.f64 	%fd755, %fd753;
	mov.f64 	%fd756, %fd753;
	@%p28 bra 	$L__BB2_46;
	ld.global.f64 	%fd275, [%rd5];
	ld.global.f64 	%fd276, [%rd3];
	ld.global.f64 	%fd277, [%rd7];
	sub.f64 	%fd278, %fd276, %fd275;
	add.f64 	%fd279, %fd278, %fd278;
	sub.f64 	%fd280, %fd277, %fd275;
	mul.f64 	%fd281, %fd280, 0d3FE0000000000000;
	sub.f64 	%fd282, %fd277, %fd276;
	add.f64 	%fd283, %fd282, %fd282;
	mov.f64 	%fd284, 0d3FF0000000000000;
	copysign.f64 	%fd285, %fd279, %fd284;
	copysign.f64 	%fd286, %fd281, %fd284;
	add.f64 	%fd287, %fd285, %fd286;
	abs.f64 	%fd288, %fd287;
	mul.f64 	%fd289, %fd288, 0d3FD0000000000000;
	copysign.f64 	%fd290, %fd283, %fd284;
	add.f64 	%fd291, %fd285, %fd290;
	mul.f64 	%fd36, %fd291, %fd289;
	abs.f64 	%fd749, %fd279;
	abs.f64 	%fd38, %fd281;
	abs.f64 	%fd39, %fd283;
	setp.geu.f64 	%p29, %fd38, %fd39;
	@%p29 bra 	$L__BB2_28;
	setp.lt.f64 	%p31, %fd749, %fd38;
	@%p31 bra 	$L__BB2_30;
	mov.f64 	%fd749, %fd38;
	bra.uni 	$L__BB2_30;
$L__BB2_28:
	setp.lt.f64 	%p30, %fd749, %fd39;
	@%p30 bra 	$L__BB2_30;
	mov.f64 	%fd749, %fd39;
$L__BB2_30:
	mul.f64 	%fd41, %fd36, %fd749;
	ld.global.f64 	%fd292, [%rd5+8];
	ld.global.f64 	%fd293, [%rd3+8];
	ld.global.f64 	%fd294, [%rd7+8];
	sub.f64 	%fd295, %fd293, %fd292;
	add.f64 	%fd296, %fd295, %fd295;
	sub.f64 	%fd297, %fd294, %fd292;
	mul.f64 	%fd298, %fd297, 0d3FE0000000000000;
	sub.f64 	%fd299, %fd294, %fd293;
	add.f64 	%fd300, %fd299, %fd299;
	mov.f64 	%fd301, 0d3FF0000000000000;
	copysign.f64 	%fd302, %fd296, %fd301;
	copysign.f64 	%fd303, %fd298, %fd301;
	add.f64 	%fd304, %fd302, %fd303;
	abs.f64 	%fd305, %fd304;
	mul.f64 	%fd306, %fd305, 0d3FD0000000000000;
	copysign.f64 	%fd307, %fd300, %fd301;
	add.f64 	%fd308, %fd302, %fd307;
	mul.f64 	%fd42, %fd308, %fd306;
	abs.f64 	%fd750, %fd296;
	abs.f64 	%fd44, %fd298;
	abs.f64 	%fd45, %fd300;
	setp.lt.f64 	%p32, %fd44, %fd45;
	@%p32 bra 	$L__BB2_33;
	setp.lt.f64 	%p33, %fd750, %fd45;
	@%p33 bra 	$L__BB2_35;
	mov.f64 	%fd750, %fd45;
	bra.uni 	$L__BB2_35;
$L__BB2_33:
	setp.lt.f64 	%p34, %fd750, %fd44;
	@%p34 bra 	$L__BB2_35;
	mov.f64 	%fd750, %fd44;
$L__BB2_35:
	mul.f64 	%fd47, %fd42, %fd750;
	ld.global.f64 	%fd309, [%rd5+16];
	ld.global.f64 	%fd310, [%rd3+16];
	ld.global.f64 	%fd311, [%rd7+16];
	sub.f64 	%fd312, %fd310, %fd309;
	add.f64 	%fd313, %fd312, %fd312;
	sub.f64 	%fd314, %fd311, %fd309;
	mul.f64 	%fd315, %fd314, 0d3FE0000000000000;
	sub.f64 	%fd316, %fd311, %fd310;
	add.f64 	%fd317, %fd316, %fd316;
	mov.f64 	%fd318, 0d3FF0000000000000;
	copysign.f64 	%fd319, %fd313, %fd318;
	copysign.f64 	%fd320, %fd315, %fd318;
	add.f64 	%fd321, %fd319, %fd320;
	abs.f64 	%fd322, %fd321;
	mul.f64 	%fd323, %fd322, 0d3FD0000000000000;
	copysign.f64 	%fd324, %fd317, %fd318;
	add.f64 	%fd325, %fd319, %fd324;
	mul.f64 	%fd48, %fd325, %fd323;
	abs.f64 	%fd751, %fd313;
	abs.f64 	%fd50, %fd315;
	abs.f64 	%fd51, %fd317;
	setp.lt.f64 	%p35, %fd50, %fd51;
	@%p35 bra 	$L__BB2_38;
	setp.lt.f64 	%p36, %fd751, %fd51;
	@%p36 bra 	$L__BB2_40;
	mov.f64 	%fd751, %fd51;
	bra.uni 	$L__BB2_40;
$L__BB2_38:
	setp.lt.f64 	%p37, %fd751, %fd50;
	@%p37 bra 	$L__BB2_40;
	mov.f64 	%fd751, %fd50;
$L__BB2_40:
	mul.f64 	%fd53, %fd48, %fd751;
	ld.global.f64 	%fd326, [%rd5+24];
	ld.global.f64 	%fd327, [%rd3+24];
	ld.global.f64 	%fd328, [%rd7+24];
	sub.f64 	%fd329, %fd327, %fd326;
	add.f64 	%fd330, %fd329, %fd329;
	sub.f64 	%fd331, %fd328, %fd326;
	mul.f64 	%fd332, %fd331, 0d3FE0000000000000;
	sub.f64 	%fd333, %fd328, %fd327;
	add.f64 	%fd334, %fd333, %fd333;
	mov.f64 	%fd335, 0d3FF0000000000000;
	copysign.f64 	%fd336, %fd330, %fd335;
	copysign.f64 	%fd337, %fd332, %fd335;
	add.f64 	%fd338, %fd336, %fd337;
	abs.f64 	%fd339, %fd338;
	mul.f64 	%fd340, %fd339, 0d3FD0000000000000;
	copysign.f64 	%fd341, %fd334, %fd335;
	add.f64 	%fd342, %fd336, %fd341;
	mul.f64 	%fd54, %fd342, %fd340;
	abs.f64 	%fd752, %fd330;
	abs.f64 	%fd56, %fd332;
	abs.f64 	%fd57, %fd334;
	setp.lt.f64 	%p38, %fd56, %fd57;
	@%p38 bra 	$L__BB2_43;
	setp.lt.f64 	%p39, %fd752, %fd57;
	@%p39 bra 	$L__BB2_45;
	mov.f64 	%fd752, %fd57;
	bra.uni 	$L__BB2_45;
$L__BB2_43:
	setp.lt.f64 	%p40, %fd752, %fd56;
	@%p40 bra 	$L__BB2_45;
	mov.f64 	%fd752, %fd56;
$L__BB2_45:
	mul.f64 	%fd343, %fd54, %fd752;
	mul.f64 	%fd756, %fd41, 0d3FE0000000000000;
	mul.f64 	%fd755, %fd47, 0d3FE0000000000000;
	mul.f64 	%fd754, %fd53, 0d3FE0000000000000;
	mul.f64 	%fd753, %fd343, 0d3FE0000000000000;
$L__BB2_46:
	ld.param.u64 	%rd35, [kernel_advance_rk_param_3];
	setp.eq.s64 	%p41, %rd8, 0;
	setp.ge.s32 	%p42, %r24, %r5;
	setp.eq.s64 	%p43, %rd35, 0;
	or.pred  	%p44, %p43, %p41;
	mov.f64 	%fd761, 0d0000000000000000;
	or.pred  	%p45, %p42, %p44;
	mov.f64 	%fd762, %fd761;
	mov.f64 	%fd763, %fd761;
	mov.f64 	%fd764, %fd761;
	@%p45 bra 	$L__BB2_68;
	ld.global.f64 	%fd345, [%rd3];
	ld.global.f64 	%fd346, [%rd7];
	ld.global.f64 	%fd347, [%rd9];
	sub.f64 	%fd348, %fd346, %fd345;
	add.f64 	%fd349, %fd348, %fd348;
	sub.f64 	%fd350, %fd347, %fd345;
	mul.f64 	%fd351, %fd350, 0d3FE0000000000000;
	sub.f64 	%fd352, %fd347, %fd346;
	add.f64 	%fd353, %fd352, %fd352;
	mov.f64 	%fd354, 0d3FF0000000000000;
	copysign.f64 	%fd355, %fd349, %fd354;
	copysign.f64 	%fd356, %fd351, %fd354;
	add.f64 	%fd357, %fd355, %fd356;
	abs.f64 	%fd358, %fd357;
	mul.f64 	%fd359, %fd358, 0d3FD0000000000000;
	copysign.f64 	%fd360, %fd353, %fd354;
	add.f64 	%fd361, %fd355, %fd360;
	mul.f64 	%fd67, %fd361, %fd359;
	abs.f64 	%fd757, %fd349;
	abs.f64 	%fd69, %fd351;
	abs.f64 	%fd70, %fd353;
	setp.geu.f64 	%p46, %fd69, %fd70;
	@%p46 bra 	$L__BB2_50;
	setp.lt.f64 	%p48, %fd757, %fd69;
	@%p48 bra 	$L__BB2_52;
	mov.f64 	%fd757, %fd69;
	bra.uni 	$L__BB2_52;
$L__BB2_50:
	setp.lt.f64 	%p47, %fd757, %fd70;
	@%p47 bra 	$L__BB2_52;
	mov.f64 	%fd757, %fd70;
$L__BB2_52:
	mul.f64 	%fd72, %fd67, %fd757;
	ld.global.f64 	%fd362, [%rd3+8];
	ld.global.f64 	%fd363, [%rd7+8];
	ld.global.f64 	%fd364, [%rd9+8];
	sub.f64 	%fd365, %fd363, %fd362;
	add.f64 	%fd366, %fd365, %fd365;
	sub.f64 	%fd367, %fd364, %fd362;
	mul.f64 	%fd368, %fd367, 0d3FE0000000000000;
	sub.f64 	%fd369, %fd364, %fd363;
	add.f64 	%fd370, %fd369, %fd369;
	mov.f64 	%fd371, 0d3FF0000000000000;
	copysign.f64 	%fd372, %fd366, %fd371;
	copysign.f64 	%fd373, %fd368, %fd371;
	add.f64 	%fd374, %fd372, %fd373;
	abs.f64 	%fd375, %fd374;
	mul.f64 	%fd376, %fd375, 0d3FD0000000000000;
	copysign.f64 	%fd377, %fd370, %fd371;
	add.f64 	%fd378, %fd372, %fd377;
	mul.f64 	%fd73, %fd378, %fd376;
	abs.f64 	%fd758, %fd366;
	abs.f64 	%fd75, %fd368;
	abs.f64 	%fd76, %fd370;
	setp.lt.f64 	%p49, %fd75, %fd76;
	@%p49 bra 	$L__BB2_55;
	setp.lt.f64 	%p50, %fd758, %fd76;
	@%p50 bra 	$L__BB2_57;
	mov.f64 	%fd758, %fd76;
	bra.uni 	$L__BB2_57;
$L__BB2_55:
	setp.lt.f64 	%p51, %fd758, %fd75;
	@%p51 bra 	$L__BB2_57;
	mov.f64 	%fd758, %fd75;
$L__BB2_57:
	mul.f64 	%fd78, %fd73, %fd758;
	ld.global.f64 	%fd379, [%rd3+16];
	ld.global.f64 	%fd380, [%rd7+16];
	ld.global.f64 	%fd381, [%rd9+16];
	sub.f64 	%fd382, %fd380, %fd379;
	add.f64 	%fd383, %fd382, %fd382;
	sub.f64 	%fd384, %fd381, %fd379;
	mul.f64 	%fd385, %fd384, 0d3FE0000000000000;
	sub.f64 	%fd386, %fd381, %fd380;
	add.f64 	%fd387, %fd386, %fd386;
	mov.f64 	%fd388, 0d3FF0000000000000;
	copysign.f64 	%fd389, %fd383, %fd388;
	copysign.f64 	%fd390, %fd385, %fd388;
	add.f64 	%fd391, %fd389, %fd390;
	abs.f64 	%fd392, %fd391;
	mul.f64 	%fd393, %fd392, 0d3FD0000000000000;
	copysign.f64 	%fd394, %fd387, %fd388;
	add.f64 	%fd395, %fd389, %fd394;
	mul.f64 	%fd79, %fd395, %fd393;
	abs.f64 	%fd759, %fd383;
	abs.f64 	%fd81, %fd385;
	abs.f64 	%fd82, %fd387;
	setp.lt.f64 	%p52, %fd81, %fd82;
	@%p52 bra 	$L__BB2_60;
	setp.lt.f64 	%p53, %fd759, %fd82;
	@%p53 bra 	$L__BB2_62;
	mov.f64 	%fd759, %fd82;
	bra.uni 	$L__BB2_62;
$L__BB2_60:
	setp.lt.f64 	%p54, %fd759, %fd81;
	@%p54 bra 	$L__BB2_62;
	mov.f64 	%fd759, %fd81;
$L__BB2_62:
	mul.f64 	%fd84, %fd79, %fd759;
	ld.global.f64 	%fd396, [%rd3+24];
	ld.global.f64 	%fd397, [%rd7+24];
	ld.global.f64 	%fd398, [%rd9+24];
	sub.f64 	%fd399, %fd397, %fd396;
	add.f64 	%fd400, %fd399, %fd399;
	sub.f64 	%fd401, %fd398, %fd396;
	mul.f64 	%fd402, %fd401, 0d3FE0000000000000;
	sub.f64 	%fd403, %fd398, %fd397;
	add.f64 	%fd404, %fd403, %fd403;
	mov.f64 	%fd405, 0d3FF0000000000000;
	copysign.f64 	%fd406, %fd400, %fd405;
	copysign.f64 	%fd407, %fd402, %fd405;
	add.f64 	%fd408, %fd406, %fd407;
	abs.f64 	%fd409, %fd408;
	mul.f64 	%fd410, %fd409, 0d3FD0000000000000;
	copysign.f64 	%fd411, %fd404, %fd405;
	add.f64 	%fd412, %fd406, %fd411;
	mul.f64 	%fd85, %fd412, %fd410;
	abs.f64 	%fd760, %fd400;
	abs.f64 	%fd87, %fd402;
	abs.f64 	%fd88, %fd404;
	setp.lt.f64 	%p55, %fd87, %fd88;
	@%p55 bra 	$L__BB2_65;
	setp.lt.f64 	%p56, %fd760, %fd88;
	@%p56 bra 	$L__BB2_67;
	mov.f64 	%fd760, %fd88;
	bra.uni 	$L__BB2_67;
$L__BB2_65:
	setp.lt.f64 	%p57, %fd760, %fd87;
	@%p57 bra 	$L__BB2_67;
	mov.f64 	%fd760, %fd87;
$L__BB2_67:
	mul.f64 	%fd413, %fd85, %fd760;
	mul.f64 	%fd764, %fd72, 0d3FE0000000000000;
	mul.f64 	%fd763, %fd78, 0d3FE0000000000000;
	mul.f64 	%fd762, %fd84, 0d3FE0000000000000;
	mul.f64 	%fd761, %fd413, 0d3FE0000000000000;
$L__BB2_68:
	setp.eq.s64 	%p58, %rd21, 0;
	@%p58 bra 	$L__BB2_70;
	ld.global.f64 	%fd414, [%rd5];
	add.f64 	%fd766, %fd414, %fd748;
	ld.global.f64 	%fd765, [%rd3];
	bra.uni 	$L__BB2_71;
$L__BB2_70:
	ld.global.f64 	%fd765, [%rd3];
	mov.f64 	%fd766, %fd765;
$L__BB2_71:
	setp.eq.s64 	%p59, %rd8, 0;
	mov.f64 	%fd767, %fd765;
	@%p59 bra 	$L__BB2_73;
	ld.global.f64 	%fd415, [%rd7];
	sub.f64 	%fd767, %fd415, %fd764;
$L__BB2_73:
	setp.eq.s64 	%p60, %rd21, 0;
	@%p60 bra 	$L__BB2_75;
	ld.global.f64 	%fd416, [%rd5+8];
	add.f64 	%fd769, %fd416, %fd747;
	ld.global.f64 	%fd768, [%rd3+8];
	bra.uni 	$L__BB2_76;
$L__BB2_75:
	ld.global.f64 	%fd768, [%rd3+8];
	mov.f64 	%fd769, %fd768;
$L__BB2_76:
	setp.eq.s64 	%p61, %rd8, 0;
	mov.f64 	%fd770, %fd768;
	@%p61 bra 	$L__BB2_78;
	ld.global.f64 	%fd417, [%rd7+8];
	sub.f64 	%fd770, %fd417, %fd763;
$L__BB2_78:
	setp.eq.s64 	%p62, %rd21, 0;
	@%p62 bra 	$L__BB2_80;
	ld.global.f64 	%fd418, [%rd5+16];
	add.f64 	%fd772, %fd418, %fd746;
	ld.global.f64 	%fd771, [%rd3+16];
	bra.uni 	$L__BB2_81;
$L__BB2_80:
	ld.global.f64 	%fd771, [%rd3+16];
	mov.f64 	%fd772, %fd771;
$L__BB2_81:
	setp.eq.s64 	%p63, %rd8, 0;
	mov.f64 	%fd773, %fd771;
	@%p63 bra 	$L__BB2_83;
	ld.global.f64 	%fd419, [%rd7+16];
	sub.f64 	%fd773, %fd419, %fd762;
$L__BB2_83:
	setp.eq.s64 	%p64, %rd21, 0;
	@%p64 bra 	$L__BB2_85;
	ld.global.f64 	%fd420, [%rd5+24];
	add.f64 	%fd775, %fd420, %fd745;
	ld.global.f64 	%fd774, [%rd3+24];
	bra.uni 	$L__BB2_86;
$L__BB2_85:
	ld.global.f64 	%fd774, [%rd3+24];
	mov.f64 	%fd775, %fd774;
$L__BB2_86:
	setp.eq.s64 	%p65, %rd8, 0;
	mov.f64 	%fd776, %fd774;
	@%p65 bra 	$L__BB2_88;
	ld.global.f64 	%fd421, [%rd7+24];
	sub.f64 	%fd776, %fd421, %fd761;
$L__BB2_88:
	ld.param.u32 	%r17, [kernel_advance_rk_param_12];
	mov.f64 	%fd777, 0d3FF0000000000000;
	setp.eq.s32 	%p66, %r17, 0;
	@%p66 bra 	$L__BB2_92;
	ld.param.u32 	%r18, [kernel_advance_rk_param_12];
	setp.ne.s32 	%p67, %r18, 1;
	@%p67 bra 	$L__BB2_91;
	mul.f64 	%fd777, %fd3, %fd3;
	bra.uni 	$L__BB2_92;
$L__BB2_91:
	mov.f64 	%fd777, 0d0000000000000000;
$L__BB2_92:
	ld.param.u32 	%r19, [kernel_advance_rk_param_12];
	mov.f64 	%fd778, 0d3FF0000000000000;
	setp.eq.s32 	%p68, %r19, 0;
	@%p68 bra 	$L__BB2_96;
	ld.param.u32 	%r20, [kernel_advance_rk_param_12];
	setp.ne.s32 	%p69, %r20, 1;
	@%p69 bra 	$L__BB2_95;
	mul.f64 	%fd778, %fd4, %fd4;
	bra.uni 	$L__BB2_96;
$L__BB2_95:
	mov.f64 	%fd778, 0d0000000000000000;
$L__BB2_96:
	ld.param.f64 	%fd736, [kernel_advance_rk_param_7];
	sub.f64 	%fd426, %fd771, %fd754;
	sub.f64 	%fd427, %fd768, %fd755;
	sub.f64 	%fd428, %fd765, %fd756;
	mul.f64 	%fd130, %fd736, %fd1;
	mul.f64 	%fd429, %fd769, %fd769;
	add.f64 	%fd430, %fd429, 0d3FF0000000000000;
	sqrt.rn.f64 	%fd431, %fd430;
	fma.rn.f64 	%fd432, %fd772, 0d4010000000000001, %fd766;
	div.rn.f64 	%fd433, %fd432, %fd766;
	mul.f64 	%fd131, %fd766, %fd431;
	mul.f64 	%fd434, %fd131, %fd433;
	mul.f64 	%fd132, %fd769, %fd434;
	fma.rn.f64 	%fd435, %fd431, %fd433, 0dBFF0000000000000;
	mul.f64 	%fd436, %fd131, %fd435;
	sub.f64 	%fd133, %fd436, %fd772;
	mul.f64 	%fd134, %fd131, %fd775;
	mul.f64 	%fd437, %fd427, %fd427;
	add.f64 	%fd438, %fd437, 0d3FF0000000000000;
	sqrt.rn.f64 	%fd439, %fd438;
	fma.rn.f64 	%fd440, %fd426, 0d4010000000000001, %fd428;
	div.rn.f64 	%fd441, %fd440, %fd428;
	mul.f64 	%fd135, %fd428, %fd439;
	mul.f64 	%fd442, %fd135, %fd441;
	mul.f64 	%fd136, %fd427, %fd442;
	fma.rn.f64 	%fd443, %fd439, %fd441, 0dBFF0000000000000;
	mul.f64 	%fd444, %fd135, %fd443;
	sub.f64 	%fd137, %fd444, %fd426;
	div.rn.f64 	%fd445, %fd769, %fd431;
	mul.f64 	%fd138, %fd131, %fd445;
	fma.rn.f64 	%fd139, %fd445, %fd132, %fd772;
	mul.f64 	%fd446, %fd445, %fd133;
	fma.rn.f64 	%fd140, %fd772, %fd445, %fd446;
	mul.f64 	%fd141, %fd775, %fd138;
	div.rn.f64 	%fd447, %fd427, %fd439;
	mul.f64 	%fd142, %fd135, %fd447;
	fma.rn.f64 	%fd143, %fd447, %fd136, %fd426;
	mul.f64 	%fd448, %fd447, %fd137;
	fma.rn.f64 	%fd144, %fd426, %fd447, %fd448;
	mul.f64 	%fd449, %fd772, 0d3FF5555555555555;
	div.rn.f64 	%fd450, %fd449, %fd432;
	div.rn.f64 	%fd451, %fd429, %fd430;
	sqrt.rn.f64 	%fd452, %fd451;
	mov.f64 	%fd453, 0d3FF0000000000000;
	sub.f64 	%fd454, %fd453, %fd451;
	mul.f64 	%fd455, %fd450, %fd454;
	mul.f64 	%fd456, %fd450, %fd451;
	sub.f64 	%fd457, %fd453, %fd456;
	sub.f64 	%fd458, %fd453, %fd450;
	mul.f64 	%fd459, %fd458, %fd451;
	sub.f64 	%fd460, %fd457, %fd459;
	mul.f64 	%fd461, %fd455, %fd460;
	sqrt.rn.f64 	%fd462, %fd461;
	mul.f64 	%fd463, %fd458, %fd452;
	sub.f64 	%fd464, %fd463, %fd462;
	div.rn.f64 	%fd465, %fd464, %fd457;
	add.f64 	%fd466, %fd463, %fd462;
	div.rn.f64 	%fd467, %fd466, %fd457;
	mul.f64 	%fd468, %fd426, 0d3FF5555555555555;
	div.rn.f64 	%fd469, %fd468, %fd440;
	div.rn.f64 	%fd470, %fd437, %fd438;
	sqrt.rn.f64 	%fd471, %fd470;
	sub.f64 	%fd472, %fd453, %fd470;
	mul.f64 	%fd473, %fd469, %fd472;
	mul.f64 	%fd474, %fd469, %fd470;
	sub.f64 	%fd475, %fd453, %fd474;
	sub.f64 	%fd476, %fd453, %fd469;
	mul.f64 	%fd477, %fd476, %fd470;
	sub.f64 	%fd478, %fd475, %fd477;
	mul.f64 	%fd479, %fd473, %fd478;
	sqrt.rn.f64 	%fd480, %fd479;
	mul.f64 	%fd481, %fd476, %fd471;
	sub.f64 	%fd482, %fd481, %fd480;
	div.rn.f64 	%fd483, %fd482, %fd475;
	add.f64 	%fd484, %fd481, %fd480;
	div.rn.f64 	%fd485, %fd484, %fd475;
	setp.lt.f64 	%p70, %fd465, %fd483;
	selp.f64 	%fd145, %fd465, %fd483, %p70;
	setp.gt.f64 	%p71, %fd467, %fd485;
	selp.f64 	%fd146, %fd467, %fd485, %p71;
	setp.geu.f64 	%p72, %fd130, %fd145;
	@%p72 bra 	$L__BB2_98;
	mul.f64 	%fd557, %fd130, %fd131;
	sub.f64 	%fd782, %fd138, %fd557;
	mul.f64 	%fd558, %fd130, %fd132;
	sub.f64 	%fd781, %fd139, %fd558;
	mul.f64 	%fd559, %fd130, %fd133;
	sub.f64 	%fd780, %fd140, %fd559;
	mul.f64 	%fd560, %fd130, %fd134;
	sub.f64 	%fd779, %fd141, %fd560;
	bra.uni 	$L__BB2_101;
$L__BB2_98:
	setp.gt.f64 	%p73, %fd130, %fd146;
	@%p73 bra 	$L__BB2_100;
	sub.f64 	%fd486, %fd146, %fd145;
	mul.f64 	%fd487, %fd146, %fd135;
	mul.f64 	%fd488, %fd145, %fd131;
	sub.f64 	%fd489, %fd487, %fd488;
	sub.f64 	%fd490, %fd138, %fd142;
	add.f64 	%fd491, %fd489, %fd490;
	div.rn.f64 	%fd492, %fd491, %fd486;
	mul.f64 	%fd493, %fd146, %fd138;
	mul.f64 	%fd494, %fd145, %fd142;
	sub.f64 	%fd495, %fd493, %fd494;
	sub.f64 	%fd496, %fd131, %fd135;
	mul.f64 	%fd497, %fd146, %fd496;
	mul.f64 	%fd498, %fd145, %fd497;
	sub.f64 	%fd499, %fd495, %fd498;
	div.rn.f64 	%fd500, %fd499, %fd486;
	mul.f64 	%fd501, %fd130, %fd492;
	sub.f64 	%fd782, %fd500, %fd501;
	mul.f64 	%fd502, %fd146, %fd136;
	mul.f64 	%fd503, %fd145, %fd132;
	sub.f64 	%fd504, %fd502, %fd503;
	sub.f64 	%fd505, %fd139, %fd143;
	add.f64 	%fd506, %fd504, %fd505;
	div.rn.f64 	%fd507, %fd506, %fd486;
	mul.f64 	%fd508, %fd146, %fd139;
	mul.f64 	%fd509, %fd145, %fd143;
	sub.f64 	%fd510, %fd508, %fd509;
	sub.f64 	%fd511, %fd132, %fd136;
	mul.f64 	%fd512, %fd146, %fd511;
	mul.f64 	%fd513, %fd145, %fd512;
	sub.f64 	%fd514, %fd510, %fd513;
	div.rn.f64 	%fd515, %fd514, %fd486;
	mul.f64 	%fd516, %fd130, %fd507;
	sub.f64 	%fd781, %fd515, %fd516;
	mul.f64 	%fd517, %fd146, %fd137;
	mul.f64 	%fd518, %fd145, %fd133;
	sub.f64 	%fd519, %fd517, %fd518;
	sub.f64 	%fd520, %fd140, %fd144;
	add.f64 	%fd521, %fd519, %fd520;
	div.rn.f64 	%fd522, %fd521, %fd486;
	mul.f64 	%fd523, %fd146, %fd140;
	mul.f64 	%fd524, %fd145, %fd144;
	sub.f64 	%fd525, %fd523, %fd524;
	sub.f64 	%fd526, %fd133, %fd137;
	mul.f64 	%fd527, %fd146, %fd526;
	mul.f64 	%fd528, %fd145, %fd527;
	sub.f64 	%fd529, %fd525, %fd528;
	div.rn.f64 	%fd530, %fd529, %fd486;
	mul.f64 	%fd531, %fd130, %fd522;
	sub.f64 	%fd780, %fd530, %fd531;
	sub.f64 	%fd532, %fd774, %fd753;
	mul.f64 	%fd533, %fd135, %fd532;
	mul.f64 	%fd534, %fd146, %fd533;
	mul.f64 	%fd535, %fd145, %fd134;
	sub.f64 	%fd536, %fd534, %fd535;
	mul.f64 	%fd537, %fd532, %fd142;
	sub.f64 	%fd538, %fd141, %fd537;
	add.f64 	%fd539, %fd536, %fd538;
	div.rn.f64 	%fd540, %fd539, %fd486;
	mul.f64 	%fd541, %fd146, %fd141;
	mul.f64 	%fd542, %fd145, %fd537;
	sub.f64 	%fd543, %fd541, %fd542;
	sub.f64 	%fd544, %fd134, %fd533;
	mul.f64 	%fd545, %fd146, %fd544;
	mul.f64 	%fd546, %fd145, %fd545;
	sub.f64 	%fd547, %fd543, %fd546;
	div.rn.f64 	%fd548, %fd547, %fd486;
	mul.f64 	%fd549, %fd130, %fd540;
	sub.f64 	%fd779, %fd548, %fd549;
	bra.uni 	$L__BB2_101;
$L__BB2_100:
	mul.f64 	%fd550, %fd130, %fd135;
	sub.f64 	%fd782, %fd142, %fd550;
	mul.f64 	%fd551, %fd130, %fd136;
	sub.f64 	%fd781, %fd143, %fd551;
	mul.f64 	%fd552, %fd130, %fd137;
	sub.f64 	%fd780, %fd144, %fd552;
	sub.f64 	%fd553, %fd774, %fd753;
	mul.f64 	%fd554, %fd135, %fd553;
	mul.f64 	%fd555, %fd130, %fd554;
	mul.f64 	%fd556, %fd553, %fd142;
	sub.f64 	%fd779, %fd556, %fd555;
$L__BB2_101:
	ld.param.f64 	%fd737, [kernel_advance_rk_param_7];
	add.f64 	%fd561, %fd753, %fd774;
	add.f64 	%fd562, %fd754, %fd771;
	add.f64 	%fd563, %fd755, %fd768;
	add.f64 	%fd564, %fd756, %fd765;
	mul.f64 	%fd163, %fd737, %fd2;
	mul.f64 	%fd565, %fd563, %fd563;
	add.f64 	%fd566, %fd565, 0d3FF0000000000000;
	sqrt.rn.f64 	%fd567, %fd566;
	fma.rn.f64 	%fd568, %fd562, 0d4010000000000001, %fd564;
	div.rn.f64 	%fd569, %fd568, %fd564;
	mul.f64 	%fd164, %fd564, %fd567;
	mul.f64 	%fd570, %fd164, %fd569;
	mul.f64 	%fd165, %fd563, %fd570;
	fma.rn.f64 	%fd571, %fd567, %fd569, 0dBFF0000000000000;
	mul.f64 	%fd572, %fd164, %fd571;
	sub.f64 	%fd166, %fd572, %fd562;
	mul.f64 	%fd167, %fd164, %fd561;
	mul.f64 	%fd573, %fd770, %fd770;
	add.f64 	%fd574, %fd573, 0d3FF0000000000000;
	sqrt.rn.f64 	%fd575, %fd574;
	fma.rn.f64 	%fd576, %fd773, 0d4010000000000001, %fd767;
	div.rn.f64 	%fd577, %fd576, %fd767;
	mul.f64 	%fd168, %fd767, %fd575;
	mul.f64 	%fd578, %fd168, %fd577;
	mul.f64 	%fd169, %fd770, %fd578;
	fma.rn.f64 	%fd579, %fd575, %fd577, 0dBFF0000000000000;
	mul.f64 	%fd580, %fd168, %fd579;
	sub.f64 	%fd170, %fd580, %fd773;
	mul.f64 	%fd171, %fd168, %fd776;
	div.rn.f64 	%fd581, %fd563, %fd567;
	mul.f64 	%fd172, %fd164, %fd581;
	fma.rn.f64 	%fd173, %fd581, %fd165, %fd562;
	mul.f64 	%fd582, %fd581, %fd166;
	fma.rn.f64 	%fd174, %fd562, %fd581, %fd582;
	mul.f64 	%fd175, %fd561, %fd172;
	div.rn.f64 	%fd583, %fd770, %fd575;
	mul.f64 	%fd176, %fd168, %fd583;
	fma.rn.f64 	%fd177, %fd583, %fd169, %fd773;
	mul.f64 	%fd584, %fd583, %fd170;
	fma.rn.f64 	%fd178, %fd773, %fd583, %fd584;
	mul.f64 	%fd179, %fd776, %fd176;
	mul.f64 	%fd585, %fd562, 0d3FF5555555555555;
	div.rn.f64 	%fd586, %fd585, %fd568;
	div.rn.f64 	%fd587, %fd565, %fd566;
	sqrt.rn.f64 	%fd588, %fd587;
	mov.f64 	%fd589, 0d3FF0000000000000;
	sub.f64 	%fd590, %fd589, %fd587;
	mul.f64 	%fd591, %fd586, %fd590;
	mul.f64 	%fd592, %fd586, %fd587;
	sub.f64 	%fd593, %fd589, %fd592;
	sub.f64 	%fd594, %fd589, %fd586;
	mul.f64 	%fd595, %fd594, %fd587;
	sub.f64 	%fd596, %fd593, %fd595;
	mul.f64 	%fd597, %fd591, %fd596;
	sqrt.rn.f64 	%fd598, %fd597;
	mul.f64 	%fd599, %fd594, %fd588;
	sub.f64 	%fd600, %fd599, %fd598;
	div.rn.f64 	%fd601, %fd600, %fd593;
	add.f64 	%fd602, %fd599, %fd598;
	div.rn.f64 	%fd603, %fd602, %fd593;
	mul.f64 	%fd604, %fd773, 0d3FF5555555555555;
	div.rn.f64 	%fd605, %fd604, %fd576;
	div.rn.f64 	%fd606, %fd573, %fd574;
	sqrt.rn.f64 	%fd607, %fd606;
	sub.f64 	%fd608, %fd589, %fd606;
	mul.f64 	%fd609, %fd605, %fd608;
	mul.f64 	%fd610, %fd605, %fd606;
	sub.f64 	%fd611, %fd589, %fd610;
	sub.f64 	%fd612, %fd589, %fd605;
	mul.f64 	%fd613, %fd612, %fd606;
	sub.f64 	%fd614, %fd611, %fd613;
	mul.f64 	%fd615, %fd609, %fd614;
	sqrt.rn.f64 	%fd616, %fd615;
	mul.f64 	%fd617, %fd612, %fd607;
	sub.f64 	%fd618, %fd617, %fd616;
	div.rn.f64 	%fd619, %fd618, %fd611;
	add.f64 	%fd620, %fd617, %fd616;
	div.rn.f64 	%fd621, %fd620, %fd611;
	setp.lt.f64 	%p74, %fd601, %fd619;
	selp.f64 	%fd180, %fd601, %fd619, %p74;
	setp.gt.f64 	%p75, %fd603, %fd621;
	selp.f64 	%fd181, %fd603, %fd621, %p75;
	setp.geu.f64 	%p76, %fd163, %fd180;
	@%p76 bra 	$L__BB2_103;
	mul.f64 	%fd687, %fd163, %fd164;
	sub.f64 	%fd786, %fd172, %fd687;
	mul.f64 	%fd688, %fd163, %fd165;
	sub.f64 	%fd785, %fd173, %fd688;
	mul.f64 	%fd689, %fd163, %fd166;
	sub.f64 	%fd784, %fd174, %fd689;
	mul.f64 	%fd690, %fd163, %fd167;
	sub.f64 	%fd783, %fd175, %fd690;
	bra.uni 	$L__BB2_106;
$L__BB2_103:
	setp.gt.f64 	%p77, %fd163, %fd181;
	@%p77 bra 	$L__BB2_105;
	sub.f64 	%fd622, %fd181, %fd180;
	mul.f64 	%fd623, %fd181, %fd168;
	mul.f64 	%fd624, %fd180, %fd164;
	sub.f64 	%fd625, %fd623, %fd624;
	sub.f64 	%fd626, %fd172, %fd176;
	add.f64 	%fd627, %fd625, %fd626;
	div.rn.f64 	%fd628, %fd627, %fd622;
	mul.f64 	%fd629, %fd181, %fd172;
	mul.f64 	%fd630, %fd180, %fd176;
	sub.f64 	%fd631, %fd629, %fd630;
	sub.f64 	%fd632, %fd164, %fd168;
	mul.f64 	%fd633, %fd181, %fd632;
	mul.f64 	%fd634, %fd180, %fd633;
	sub.f64 	%fd635, %fd631, %fd634;
	div.rn.f64 	%fd636, %fd635, %fd622;
	mul.f64 	%fd637, %fd163, %fd628;
	sub.f64 	%fd786, %fd636, %fd637;
	mul.f64 	%fd638, %fd181, %fd169;
	mul.f64 	%fd639, %fd180, %fd165;
	sub.f64 	%fd640, %fd638, %fd639;
	sub.f64 	%fd641, %fd173, %fd177;
	add.f64 	%fd642, %fd640, %fd641;
	div.rn.f64 	%fd643, %fd642, %fd622;
	mul.f64 	%fd644, %fd181, %fd173;
	mul.f64 	%fd645, %fd180, %fd177;
	sub.f64 	%fd646, %fd644, %fd645;
	sub.f64 	%fd647, %fd165, %fd169;
	mul.f64 	%fd648, %fd181, %fd647;
	mul.f64 	%fd649, %fd180, %fd648;
	sub.f64 	%fd650, %fd646, %fd649;
	div.rn.f64 	%fd651, %fd650, %fd622;
	mul.f64 	%fd652, %fd163, %fd643;
	sub.f64 	%fd785, %fd651, %fd652;
	mul.f64 	%fd653, %fd181, %fd170;
	mul.f64 	%fd654, %fd180, %fd166;
	sub.f64 	%fd655, %fd653, %fd654;
	sub.f64 	%fd656, %fd174, %fd178;
	add.f64 	%fd657, %fd655, %fd656;
	div.rn.f64 	%fd658, %fd657, %fd622;
	mul.f64 	%fd659, %fd181, %fd174;
	mul.f64 	%fd660, %fd180, %fd178;
	sub.f64 	%fd661, %fd659, %fd660;
	sub.f64 	%fd662, %fd166, %fd170;
	mul.f64 	%fd663, %fd181, %fd662;
	mul.f64 	%fd664, %fd180, %fd663;
	sub.f64 	%fd665, %fd661, %fd664;
	div.rn.f64 	%fd666, %fd665, %fd622;
	mul.f64 	%fd667, %fd163, %fd658;
	sub.f64 	%fd784, %fd666, %fd667;
	mul.f64 	%fd668, %fd181, %fd171;
	mul.f64 	%fd669, %fd180, %fd167;
	sub.f64 	%fd670, %fd668, %fd669;
	sub.f64 	%fd671, %fd175, %fd179;
	add.f64 	%fd672, %fd670, %fd671;
	div.rn.f64 	%fd673, %fd672, %fd622;
	mul.f64 	%fd674, %fd181, %fd175;
	mul.f64 	%fd675, %fd180, %fd179;
	sub.f64 	%fd676, %fd674, %fd675;
	sub.f64 	%fd677, %fd167, %fd171;
	mul.f64 	%fd678, %fd181, %fd677;
	mul.f64 	%fd679, %fd180, %fd678;
	sub.f64 	%fd680, %fd676, %fd679;
	div.rn.f64 	%fd681, %fd680, %fd622;
	mul.f64 	%fd682, %fd163, %fd673;
	sub.f64 	%fd783, %fd681, %fd682;
	bra.uni 	$L__BB2_106;
$L__BB2_105:
	mul.f64 	%fd683, %fd163, %fd168;
	sub.f64 	%fd786, %fd176, %fd683;
	mul.f64 	%fd684, %fd163, %fd169;
	sub.f64 	%fd785, %fd177, %fd684;
	mul.f64 	%fd685, %fd163, %fd170;
	sub.f64 	%fd784, %fd178, %fd685;
	mul.f64 	%fd686, %fd163, %fd171;
	sub.f64 	%fd783, %fd179, %fd686;
$L__BB2_106:
	ld.param.u32 	%r21, [kernel_advance_rk_param_12];
	ld.param.f64 	%fd740, [kernel_advance_rk_param_10];
	ld.param.f64 	%fd739, [kernel_advance_rk_param_9];
	ld.param.u64 	%rd37, [kernel_advance_rk_param_5];
	ld.param.u64 	%rd36, [kernel_advance_rk_param_4];
	ld.param.u64 	%rd32, [kernel_advance_rk_param_2];
	setp.eq.s32 	%p78, %r21, 1;
	mul.f64 	%fd691, %fd4, %fd4;
	mul.f64 	%fd692, %fd3, %fd3;
	sub.f64 	%fd693, %fd691, %fd692;
	mul.f64 	%fd694, %fd693, %fd771;
	selp.f64 	%fd695, %fd694, 0d0000000000000000, %p78;
	cvta.to.global.u64 	%rd25, %rd36;
	mul.wide.u32 	%rd26, %r23, 8;
	add.s64 	%rd27, %rd25, %rd26;
	ld.global.f64 	%fd696, [%rd27];
	mul.f64 	%fd697, %fd777, %fd782;
	mul.f64 	%fd698, %fd778, %fd786;
	sub.f64 	%fd699, %fd697, %fd698;
	add.f64 	%fd700, %fd699, 0d0000000000000000;
	fma.rn.f64 	%fd701, %fd740, %fd700, %fd696;
	cvta.to.global.u64 	%rd28, %rd37;
	add.s64 	%rd29, %rd28, %rd26;
	st.global.f64 	[%rd29], %fd701;
	mov.f64 	%fd702, 0d3FF0000000000000;
	sub.f64 	%fd703, %fd702, %fd739;
	mul.f64 	%fd704, %fd703, %fd701;
	cvta.to.global.u64 	%rd30, %rd32;
	add.s64 	%rd31, %rd30, %rd26;
	ld.global.f64 	%fd705, [%rd31];
	fma.rn.f64 	%fd706, %fd739, %fd705, %fd704;
	st.global.f64 	[%rd29], %fd706;
	ld.global.f64 	%fd707, [%rd27+8];
	mul.f64 	%fd708, %fd777, %fd781;
	mul.f64 	%fd709, %fd778, %fd785;
	sub.f64 	%fd710, %fd708, %fd709;
	add.f64 	%fd711, %fd695, %fd710;
	fma.rn.f64 	%fd712, %fd740, %fd711, %fd707;
	st.global.f64 	[%rd29+8], %fd712;
	mul.f64 	%fd713, %fd703, %fd712;
	ld.global.f64 	%fd714, [%rd31+8];
	fma.rn.f64 	%fd715, %fd739, %fd714, %fd713;
	st.global.f64 	[%rd29+8], %fd715;
	ld.global.f64 	%fd716, [%rd27+16];
	mul.f64 	%fd717, %fd777, %fd780;
	mul.f64 	%fd718, %fd778, %fd784;
	sub.f64 	%fd719, %fd717, %fd718;
	add.f64 	%fd720, %fd719, 0d0000000000000000;
	fma.rn.f64 	%fd721, %fd740, %fd720, %fd716;
	st.global.f64 	[%rd29+16], %fd721;
	mul.f64 	%fd722, %fd703, %fd721;
	ld.global.f64 	%fd723, [%rd31+16];
	fma.rn.f64 	%fd724, %fd739, %fd723, %fd722;
	st.global.f64 	[%rd29+16], %fd724;
	ld.global.f64 	%fd725, [%rd27+24];
	mul.f64 	%fd726, %fd777, %fd779;
	mul.f64 	%fd727, %fd778, %fd783;
	sub.f64 	%fd728, %fd726, %fd727;
	add.f64 	%fd729, %fd728, 0d0000000000000000;
	fma.rn.f64 	%fd730, %fd740, %fd729, %fd725;
	st.global.f64 	[%rd29+24], %fd730;
	mul.f64 	%fd731, %fd703, %fd730;
	ld.global.f64 	%fd732, [%rd31+24];
	fma.rn.f64 	%fd733, %fd739, %fd732, %fd731;
	st.global.f64 	[%rd29+24], %fd733;
	add.s32 	%r23, %r23, 4;
	add.s32 	%r22, %r22, 1;
	setp.ne.s32 	%p79, %r22, 0;
	add.s64 	%rd38, %rd38, 8;
	add.s32 	%r24, %r24, 1;
	@%p79 bra 	$L__BB2_2;
$L__BB2_107:
	ret;

}
.func  (.param .b64 func_retval0) __internal_accurate_pow(
	.param .b64 __internal_accurate_pow_param_0,
	.param .b64 __internal_accurate_pow_param_1
)
{
	.reg .pred 	%p<8>;
	.reg .b32 	%r<49>;
	.reg .b32 	%f<3>;
	.reg .b64 	%fd<109>;

	ld.param.f64 	%fd10, [__internal_accurate_pow_param_0];
	ld.param.f64 	%fd11, [__internal_accurate_pow_param_1];
	{
	.reg .b32 %temp; 
	mov.b64 	{%temp, %r46}, %fd10;
	}
	{
	.reg .b32 %temp; 
	mov.b64 	{%r45, %temp}, %fd10;
	}
	shr.u32 	%r47, %r46, 20;
	setp.gt.u32 	%p1, %r46, 1048575;
	@%p1 bra 	$L__BB3_2;
	mul.f64 	%fd12, %fd10, 0d4350000000000000;
	{
	.reg .b32 %temp; 
	mov.b64 	{%temp, %r46}, %fd12;
	}
	{
	.reg .b32 %temp; 
	mov.b64 	{%r45, %temp}, %fd12;
	}
	shr.u32 	%r16, %r46, 20;
	add.s32 	%r47, %r16, -54;
$L__BB3_2:
	add.s32 	%r48, %r47, -1023;
	and.b32  	%r17, %r46, -2146435073;
	or.b32  	%r18, %r17, 1072693248;
	mov.b64 	%fd107, {%r45, %r18};
	setp.lt.u32 	%p2, %r18, 1073127583;
	@%p2 bra 	$L__BB3_4;
	{
	.reg .b32 %temp; 
	mov.b64 	{%r19, %temp}, %fd107;
	}
	{
	.reg .b32 %temp; 
	mov.b64 	{%temp, %r20}, %fd107;
	}
	add.s32 	%r21, %r20, -1048576;
	mov.b64 	%fd107, {%r19, %r21};
	add.s32 	%r48, %r47, -1022;
$L__BB3_4:
	add.f64 	%fd13, %fd107, 0dBFF0000000000000;
	add.f64 	%fd14, %fd107, 0d3FF0000000000000;
	rcp.approx.ftz.f64 	%fd15, %fd14;
	neg.f64 	%fd16, %fd14;
	fma.rn.f64 	%fd17, %fd16, %fd15, 0d3FF0000000000000;
	fma.rn.f64 	%fd18, %fd17, %fd17, %fd17;
	fma.rn.f64 	%fd19, %fd18, %fd15, %fd15;
	mul.f64 	%fd20, %fd13, %fd19;
	fma.rn.f64 	%fd21, %fd13, %fd19, %fd20;
	mul.f64 	%fd22, %fd21, %fd21;
	fma.rn.f64 	%fd23, %fd22, 0d3EB0F5FF7D2CAFE2, 0d3ED0F5D241AD3B5A;
	fma.rn.f64 	%fd24, %fd23, %fd22, 0d3EF3B20A75488A3F;
	fma.rn.f64 	%fd25, %fd24, %fd22, 0d3F1745CDE4FAECD5;
	fma.rn.f64 	%fd26, %fd25, %fd22, 0d3F3C71C7258A578B;
	fma.rn.f64 	%fd27, %fd26, %fd22, 0d3F6249249242B910;
	fma.rn.f64 	%fd28, %fd27, %fd22, 0d3F89999999999DFB;
	sub.f64 	%fd29, %fd13, %fd21;
	add.f64 	%fd30, %fd29, %fd29;
	neg.f64 	%fd31, %fd21;
	fma.rn.f64 	%fd32, %fd31, %fd13, %fd30;
	mul.f64 	%fd33, %fd19, %fd32;
	fma.rn.f64 	%fd34, %fd22, %fd28, 0d3FB5555555555555;
	mov.f64 	%fd35, 0d3FB5555555555555;
	sub.f64 	%fd36, %fd35, %fd34;
	fma.rn.f64 	%fd37, %fd22, %fd28, %fd36;
	add.f64 	%fd38, %fd37, 0dBC46A4CB00B9E7B0;
	add.f64 	%fd39, %fd34, %fd38;
	sub.f64 	%fd40, %fd34, %fd39;
	add.f64 	%fd41, %fd38, %fd40;
	mul.rn.f64 	%fd42, %fd21, %fd21;
	neg.f64 	%fd43, %fd42;
	fma.rn.f64 	%fd44, %fd21, %fd21, %fd43;
	{
	.reg .b32 %temp; 
	mov.b64 	{%r22, %temp}, %fd33;
	}
	{
	.reg .b32 %temp; 
	mov.b64 	{%temp, %r23}, %fd33;
	}
	add.s32 	%r24, %r23, 1048576;
	mov.b64 	%fd45, {%r22, %r24};
	fma.rn.f64 	%fd46, %fd21, %fd45, %fd44;
	mul.rn.f64 	%fd47, %fd42, %fd21;
	neg.f64 	%fd48, %fd47;
	fma.rn.f64 	%fd49, %fd42, %fd21, %fd48;
	fma.rn.f64 	%fd50, %fd42, %fd33, %fd49;
	fma.rn.f64 	%fd51, %fd46, %fd21, %fd50;
	mul.rn.f64 	%fd52, %fd39, %fd47;
	neg.f64 	%fd53, %fd52;
	fma.rn.f64 	%fd54, %fd39, %fd47, %fd53;
	fma.rn.f64 	%fd55, %fd39, %fd51, %fd54;
	fma.rn.f64 	%fd56, %fd41, %fd47, %fd55;
	add.f64 	%fd57, %fd52, %fd56;
	sub.f64 	%fd58, %fd52, %fd57;
	add.f64 	%fd59, %fd56, %fd58;
	add.f64 	%fd60, %fd21, %fd57;
	sub.f64 	%fd61, %fd21, %fd60;
	add.f64 	%fd62, %fd57, %fd61;
	add.f64 	%fd63, %fd59, %fd62;
	add.f64 	%fd64, %fd33, %fd63;
	add.f64 	%fd65, %fd60, %fd64;
	sub.f64 	%fd66, %fd60, %fd65;
	add.f64 	%fd67, %fd64, %fd66;
	xor.b32  	%r25, %r48, -2147483648;
	mov.b32 	%r26, 1127219200;
	mov.b64 	%fd68, {%r25, %r26};
	mov.b32 	%r27, -2147483648;
	mov.b64 	%fd69, {%r27, %r26};
	sub.f64 	%fd70, %fd68, %fd69;
	fma.rn.f64 	%fd71, %fd70, 0d3FE62E42FEFA39EF, %fd65;
	fma.rn.f64 	%fd72, %fd70, 0dBFE62E42FEFA39EF, %fd71;
	sub.f64 	%fd73, %fd72, %fd65;
	sub.f64 	%fd74, %fd67, %fd73;
	fma.rn.f64 	%fd75, %fd70, 0d3C7ABC9E3B39803F, %fd74;
	add.f64 	%fd76, %fd71, %fd75;
	sub.f64 	%fd77, %fd71, %fd76;
	add.f64 	%fd78, %fd75, %fd77;
	{
	.reg .b32 %temp; 
	mov.b64 	{%temp, %r28}, %fd11;
	}
	{
	.reg .b32 %temp; 
	mov.b64 	{%r29, %temp}, %fd11;
	}
	shl.b32 	%r30, %r28, 1;
	setp.gt.u32 	%p3, %r30, -33554433;
	and.b32  	%r31, %r28, -15728641;
	selp.b32 	%r32, %r31, %r28, %p3;
	mov.b64 	%fd79, {%r29, %r32};
	mul.rn.f64 	%fd80, %fd76, %fd79;
	neg.f64 	%fd81, %fd80;
	fma.rn.f64 	%fd82, %fd76, %fd79, %fd81;
	fma.rn.f64 	%fd83, %fd78, %fd79, %fd82;
	add.f64 	%fd4, %fd80, %fd83;
	sub.f64 	%fd84, %fd80, %fd4;
	add.f64 	%fd5, %fd83, %fd84;
	fma.rn.f64 	%fd85, %fd4, 0d3FF71547652B82FE, 0d4338000000000000;
	{
	.reg .b32 %temp; 
	mov.b64 	{%r13, %temp}, %fd85;
	}
	mov.f64 	%fd86, 0dC338000000000000;
	add.rn.f64 	%fd87, %fd85, %fd86;
	fma.rn.f64 	%fd88, %fd87, 0dBFE62E42FEFA39EF, %fd4;
	fma.rn.f64 	%fd89, %fd87, 0dBC7ABC9E3B39803F, %fd88;
	fma.rn.f64 	%fd90, %fd89, 0d3E5ADE1569CE2BDF, 0d3E928AF3FCA213EA;
	fma.rn.f64 	%fd91, %fd90, %fd89, 0d3EC71DEE62401315;
	fma.rn.f64 	%fd92, %fd91, %fd89, 0d3EFA01997C89EB71;
	fma.rn.f64 	%fd93, %fd92, %fd89, 0d3F2A01A014761F65;
	fma.rn.f64 	%fd94, %fd93, %fd89, 0d3F56C16C1852B7AF;
	fma.rn.f64 	%fd95, %fd94, %fd89, 0d3F81111111122322;
	fma.rn.f64 	%fd96, %fd95, %fd89, 0d3FA55555555502A1;
	fma.rn.f64 	%fd97, %fd96, %fd89, 0d3FC5555555555511;
	fma.rn.f64 	%fd98, %fd97, %fd89, 0d3FE000000000000B;
	fma.rn.f64 	%fd99, %fd98, %fd89, 0d3FF0000000000000;
	fma.rn.f64 	%fd100, %fd99, %fd89, 0d3FF0000000000000;
	{
	.reg .b32 %temp; 
	mov.b64 	{%r14, %temp}, %fd100;
	}
	{
	.reg .b32 %temp; 
	mov.b64 	{%temp, %r15}, %fd100;
	}
	shl.b32 	%r33, %r13, 20;
	add.s32 	%r34, %r33, %r15;
	mov.b64 	%fd108, {%r14, %r34};
	{
	.reg .b32 %temp; 
	mov.b64 	{%temp, %r35}, %fd4;
	}
	mov.b32 	%f2, %r35;
	abs.f32 	%f1, %f2;
	setp.lt.f32 	%p4, %f1, 0f4086232B;
	@%p4 bra 	$L__BB3_7;
	setp.lt.f64 	%p5, %fd4, 0d0000000000000000;
	add.f64 	%fd101, %fd4, 0d7FF0000000000000;
	selp.f64 	%fd108, 0d0000000000000000, %fd101, %p5;
	setp.geu.f32 	%p6, %f1, 0f40874800;
	@%p6 bra 	$L__BB3_7;
	shr.u32 	%r36, %r13, 31;
	add.s32 	%r37, %r13, %r36;
	shr.s32 	%r38, %r37, 1;
	shl.b32 	%r39, %r38, 20;
	add.s32 	%r40, %r15, %r39;
	mov.b64 	%fd102, {%r14, %r40};
	sub.s32 	%r41, %r13, %r38;
	shl.b32 	%r42, %r41, 20;
	add.s32 	%r43, %r42, 1072693248;
	mov.b32 	%r44, 0;
	mov.b64 	%fd103, {%r44, %r43};
	mul.f64 	%fd108, %fd103, %fd102;
$L__BB3_7:
	abs.f64 	%fd104, %fd108;
	setp.eq.f64 	%p7, %fd104, 0d7FF0000000000000;
	fma.rn.f64 	%fd105, %fd108, %fd5, %fd108;
	selp.f64 	%fd106, %fd108, %fd105, %p7;
	st.param.f64 	[func_retval0], %fd106;
	ret;

}


// ===== COMPILED SASS (sm_100) =====

	.target	sm_100

	.elftype	@"ET_EXEC"


//--------------------- .note.nv.tkinfo           --------------------------
	.section	.note.nv.tkinfo,"",@"SHT_NOTE"
	.sectionflags	@"SHF_NOTE_NV_TKINFO"
	.tkinfo
        /*0018*/ 	.word	0x00000002
        /*0030*/ 	.string	""
        /*0030*/ 	.string	"ptxas"
        /*0030*/ 	.string	"Cuda compilation tools, release 13.0, V13.0.88"
        /*0030*/ 	.string	"Build cuda_13.0.r13.0/compiler.36424714_0"
        /*0030*/ 	.string	"-arch sm_100 -m 64 "



//--------------------- .note.nv.cuinfo           --------------------------
	.section	.note.nv.cuinfo,"",@"SHT_NOTE"
	.sectionflags	@"SHF_NOTE_NV_CUINFO"
        /*0018*/ 	.short	0x0002
        /*001a*/ 	.short	0x0064
        /*001c*/ 	.short	0x0082
	.zero		2


//--------------------- .nv.info                  --------------------------
	.section	.nv.info,"",@"SHT_CUDA_INFO"
	.align	4


	//----- nvinfo : EIATTR_REGCOUNT
	.align		4
        /*0000*/ 	.byte	0x04, 0x2f
        /*0002*/ 	.short	(.L_1 - .L_0)
	.align		4
.L_0:
        /*0004*/ 	.word	index@(kernel_primitive_to_conserved)
        /*0008*/ 	.word	0x00000025


	//----- nvinfo : EIATTR_FRAME_SIZE
	.align		4
.L_1:
        /*000c*/ 	.byte	0x04, 0x11
        /*000e*/ 	.short	(.L_3 - .L_2)
	.align		4
.L_2:
        /*0010*/ 	.word	index@($kernel_primitive_to_conserved$__internal_accurate_pow)
        /*0014*/ 	.word	0x00000000


	//----- nvinfo : EIATTR_FRAME_SIZE
	.align		4
.L_3:
        /*0018*/ 	.byte	0x04, 0x11
        /*001a*/ 	.short	(.L_5 - .L_4)
	.align		4
.L_4:
        /*001c*/ 	.word	index@($__internal_6_$__cuda_sm20_dsqrt_rn_f64_mediumpath_v1)
        /*0020*/ 	.word	0x00000000


	//----- nvinfo : EIATTR_FRAME_SIZE
	.align		4
.L_5:
        /*0024*/ 	.byte	0x04, 0x11
        /*0026*/ 	.short	(.L_7 - .L_6)
	.align		4
.L_6:
        /*0028*/ 	.word	index@($__internal_5_$__cuda_sm20_div_rn_f64_full)
        /*002c*/ 	.word	0x00000000


	//----- nvinfo : EIATTR_FRAME_SIZE
	.align		4
.L_7:
        /*0030*/ 	.byte	0x04, 0x11
        /*0032*/ 	.short	(.L_9 - .L_8)
	.align		4
.L_8:
        /*0034*/ 	.word	index@(kernel_primitive_to_conserved)
        /*0038*/ 	.word	0x00000000


	//----- nvinfo : EIATTR_REGCOUNT
	.align		4
.L_9:
        /*003c*/ 	.byte	0x04, 0x2f
        /*003e*/ 	.short	(.L_11 - .L_10)
	.align		4
.L_10:
        /*0040*/ 	.word	index@(kernel_conserved_to_primitive)
        /*0044*/ 	.word	0x00000030


	//----- nvinfo : EIATTR_FRAME_SIZE
	.align		4
.L_11:
        /*0048*/ 	.byte	0x04, 0x11
        /*004a*/ 	.short	(.L_13 - .L_12)
	.align		4
.L_12:
        /*004c*/ 	.word	index@($kernel_conserved_to_primitive$__internal_accurate_pow)
        /*0050*/ 	.word	0x00000000


	//----- nvinfo : EIATTR_FRAME_SIZE
	.align		4
.L_13:
        /*0054*/ 	.byte	0x04, 0x11
        /*0056*/ 	.short	(.L_15 - .L_14)
	.align		4
.L_14:
        /*0058*/ 	.word	index@($__internal_4_$__cuda_sm20_dsqrt_rn_f64_mediumpath_v1)
        /*005c*/ 	.word	0x00000000


	//----- nvinfo : EIATTR_FRAME_SIZE
	.align		4
.L_15:
        /*0060*/ 	.byte	0x04, 0x11
        /*0062*/ 	.short	(.L_17 - .L_16)
	.align		4
.L_16:
        /*0064*/ 	.word	index@($__internal_3_$__cuda_sm20_div_rn_f64_full)
        /*0068*/ 	.word	0x00000000


	//----- nvinfo : EIATTR_FRAME_SIZE
	.align		4
.L_17:
        /*006c*/ 	.byte	0x04, 0x11
        /*006e*/ 	.short	(.L_19 - .L_18)
	.align		4
.L_18:
        /*0070*/ 	.word	index@($__internal_2_$__cuda_sm20_dblrcp_rn_slowpath_v3)
        /*0074*/ 	.word	0x00000000


	//----- nvinfo : EIATTR_FRAME_SIZE
	.align		4
.L_19:
        /*0078*/ 	.byte	0x04, 0x11
        /*007a*/ 	.short	(.L_21 - .L_20)
	.align		4
.L_20:
        /*007c*/ 	.word	index@(kernel_conserved_to_primitive)
        /*0080*/ 	.word	0x00000000


	//----- nvinfo : EIATTR_REGCOUNT
	.align		4
.L_21:
        /*0084*/ 	.byte	0x04, 0x2f
        /*0086*/ 	.short	(.L_23 - .L_22)
	.align		4
.L_22:
        /*0088*/ 	.word	index@(kernel_advance_rk)
        /*008c*/ 	.word	0x00000062


	//----- nvinfo : EIATTR_FRAME_SIZE
	.align		4
.L_23:
        /*0090*/ 	.byte	0x04, 0x11
        /*0092*/ 	.short	(.L_25 - .L_24)
	.align		4
.L_24:
        /*0094*/ 	.word	index@($__internal_1_$__cuda_sm20_dsqrt_rn_f64_mediumpath_v1)
        /*0098*/ 	.word	0x00000000


	//----- nvinfo : EIATTR_FRAME_SIZE
	.align		4
.L_25:
        /*009c*/ 	.byte	0x04, 0x11
        /*009e*/ 	.short	(.L_27 - .L_26)
	.align		4
.L_26:
        /*00a0*/ 	.word	index@($__internal_0_$__cuda_sm20_div_rn_f64_full)
        /*00a4*/ 	.word	0x00000000


	//----- nvinfo : EIATTR_FRAME_SIZE
	.align		4
.L_27:
        /*00a8*/ 	.byte	0x04, 0x11
        /*00aa*/ 	.short	(.L_29 - .L_28)
	.align		4
.L_28:
        /*00ac*/ 	.word	index@(kernel_advance_rk)
        /*00b0*/ 	.word	0x00000000


	//----- nvinfo : EIATTR_MIN_STACK_SIZE
	.align		4
.L_29:
        /*00b4*/ 	.byte	0x04, 0x12
        /*00b6*/ 	.short	(.L_31 - .L_30)
	.align		4
.L_30:
        /*00b8*/ 	.word	index@(kernel_advance_rk)
        /*00bc*/ 	.word	0x00000000


	//----- nvinfo : EIATTR_MIN_STACK_SIZE
	.align		4
.L_31:
        /*00c0*/ 	.byte	0x04, 0x12
        /*00c2*/ 	.short	(.L_33 - .L_32)
	.align		4
.L_32:
        /*00c4*/ 	.word	index@(kernel_conserved_to_primitive)
        /*00c8*/ 	.word	0x00000000


	//----- nvinfo : EIATTR_MIN_STACK_SIZE
	.align		4
.L_33:
        /*00cc*/ 	.byte	0x04, 0x12
        /*00ce*/ 	.short	(.L_35 - .L_34)
	.align		4
.L_34:
        /*00d0*/ 	.word	index@(kernel_primitive_to_conserved)
        /*00d4*/ 	.word	0x00000000
.L_35:


//--------------------- .nv.compat                --------------------------
	.section	.nv.compat,"",@"SHT_CUDA_COMPAT_INFO"
	.align	4
        /*0000*/ 	.byte	0x02, 0x09, 0x00, 0x00, 0x02, 0x02, 0x01, 0x00, 0x02, 0x05, 0x05, 0x00, 0x03, 0x07, 0x01, 0x01
        /*0010*/ 	.byte	0x02, 0x03, 0x00, 0x00, 0x02, 0x06, 0x01, 0x00, 0x04, 0x0b, 0x08, 0x00, 0x01, 0x00, 0x00, 0x00
        /*0020*/ 	.byte	0x00, 0x00, 0x00, 0x00


//--------------------- .nv.info.kernel_advance_rk --------------------------
	.section	.nv.info.kernel_advance_rk,"",@"SHT_CUDA_INFO"
	.sectionflags	@""
	.align	4


	//----- nvinfo : EIATTR_CUDA_API_VERSION
	.align		4
        /*0000*/ 	.byte	0x04, 0x37
        /*0002*/ 	.short	(.L_37 - .L_36)
.L_36:
        /*0004*/ 	.word	0x00000082


	//----- nvinfo : EIATTR_KPARAM_INFO
	.align		4
.L_37:
        /*0008*/ 	.byte	0x04, 0x17
        /*000a*/ 	.short	(.L_39 - .L_38)
.L_38:
        /*000c*/ 	.word	0x00000000
        /*0010*/ 	.short	0x000c
        /*0012*/ 	.short	0x005c
        /*0014*/ 	.byte	0x00, 0xf0, 0x11, 0x00


	//----- nvinfo : EIATTR_KPARAM_INFO
	.align		4
.L_39:
        /*0018*/ 	.byte	0x04, 0x17
        /*001a*/ 	.short	(.L_41 - .L_40)
.L_40:
        /*001c*/ 	.word	0x00000000
        /*0020*/ 	.short	0x000b
        /*0022*/ 	.short	0x0058
        /*0024*/ 	.byte	0x00, 0xf0, 0x11, 0x00


	//----- nvinfo : EIATTR_KPARAM_INFO
	.align		4
.L_41:
        /*0028*/ 	.byte	0x04, 0x17
        /*002a*/ 	.short	(.L_43 - .L_42)
.L_42:
        /*002c*/ 	.word	0x00000000
        /*0030*/ 	.short	0x000a
        /*0032*/ 	.short	0x0050
        /*0034*/ 	.byte	0x00, 0xf0, 0x21, 0x00


	//----- nvinfo : EIATTR_KPARAM_INFO
	.align		4
.L_43:
        /*0038*/ 	.byte	0x04, 0x17
        /*003a*/ 	.short	(.L_45 - .L_44)
.L_44:
        /*003c*/ 	.word	0x00000000
        /*0040*/ 	.short	0x0009
        /*0042*/ 	.short	0x0048
        /*0044*/ 	.byte	0x00, 0xf0, 0x21, 0x00


	//----- nvinfo : EIATTR_KPARAM_INFO
	.align		4
.L_45:
        /*0048*/ 	.byte	0x04, 0x17
        /*004a*/ 	.short	(.L_47 - .L_46)
.L_46:
        /*004c*/ 	.word	0x00000000
        /*0050*/ 	.short	0x0008
        /*0052*/ 	.short	0x0040
        /*0054*/ 	.byte	0x00, 0xf0, 0x21, 0x00


	//----- nvinfo : EIATTR_KPARAM_INFO
	.align		4
.L_47:
        /*0058*/ 	.byte	0x04, 0x17
        /*005a*/ 	.short	(.L_49 - .L_48)
.L_48:
        /*005c*/ 	.word	0x00000000
        /*0060*/ 	.short	0x0007
        /*0062*/ 	.short	0x0038
        /*0064*/ 	.byte	0x00, 0xf0, 0x21, 0x00


	//----- nvinfo : EIATTR_KPARAM_INFO
	.align		4
.L_49:
        /*0068*/ 	.byte	0x04, 0x17
        /*006a*/ 	.short	(.L_51 - .L_50)
.L_50:
        /*006c*/ 	.word	0x00000000
        /*0070*/ 	.short	0x0006
        /*0072*/ 	.short	0x0030
        /*0074*/ 	.byte	0x00, 0xf0, 0x21, 0x00


	//----- nvinfo : EIATTR_KPARAM_INFO
	.align		4
.L_51:
        /*0078*/ 	.byte	0x04, 0x17
        /*007a*/ 	.short	(.L_53 - .L_52)
.L_52:
        /*007c*/ 	.word	0x00000000
        /*0080*/ 	.short	0x0005
        /*0082*/ 	.short	0x0028
        /*0084*/ 	.byte	0x00, 0xf5, 0x21, 0x00


	//----- nvinfo : EIATTR_KPARAM_INFO
	.align		4
.L_53:
        /*0088*/ 	.byte	0x04, 0x17
        /*008a*/ 	.short	(.L_55 - .L_54)
.L_54:
        /*008c*/ 	.word	0x00000000
        /*0090*/ 	.short	0x0004
        /*0092*/ 	.short	0x0020
        /*0094*/ 	.byte	0x00, 0xf5, 0x21, 0x00


	//----- nvinfo : EIATTR_KPARAM_INFO
	.align		4
.L_55:
        /*0098*/ 	.byte	0x04, 0x17
        /*009a*/ 	.short	(.L_57 - .L_56)
.L_56:
        /*009c*/ 	.word	0x00000000
        /*00a0*/ 	.short	0x0003
        /*00a2*/ 	.short	0x0018
        /*00a4*/ 	.byte	0x00, 0xf5, 0x21, 0x00


	//----- nvinfo : EIATTR_KPARAM_INFO
	.align		4
.L_57:
        /*00a8*/ 	.byte	0x04, 0x17
        /*00aa*/ 	.short	(.L_59 - .L_58)
.L_58:
        /*00ac*/ 	.word	0x00000000
        /*00b0*/ 	.short	0x0002
        /*00b2*/ 	.short	0x0010
        /*00b4*/ 	.byte	0x00, 0xf5, 0x21, 0x00


	//----- nvinfo : EIATTR_KPARAM_INFO
	.align		4
.L_59:
        /*00b8*/ 	.byte	0x04, 0x17
        /*00ba*/ 	.short	(.L_61 - .L_60)
.L_60:
        /*00bc*/ 	.word	0x00000000
        /*00c0*/ 	.short	0x0001
        /*00c2*/ 	.short	0x0008
        /*00c4*/ 	.byte	0x00, 0xf5, 0x21, 0x00


	//----- nvinfo : EIATTR_KPARAM_INFO
	.align		4
.L_61:
        /*00c8*/ 	.byte	0x04, 0x17
        /*00ca*/ 	.short	(.L_63 - .L_62)
.L_62:
        /*00cc*/ 	.word	0x00000000
        /*00d0*/ 	.short	0x0000
        /*00d2*/ 	.short	0x0000
        /*00d4*/ 	.byte	0x00, 0xf0, 0x11, 0x00


	//----- nvinfo : EIATTR_SPARSE_MMA_MASK
	.align		4
.L_63:
        /*00d8*/ 	.byte	0x03, 0x50
        /*00da*/ 	.short	0x0000


	//----- nvinfo : EIATTR_MAXREG_COUNT
	.align		4
        /*00dc*/ 	.byte	0x03, 0x1b
        /*00de*/ 	.short	0x00ff


	//----- nvinfo : EIATTR_MERCURY_ISA_VERSION
	.align		4
        /*00e0*/ 	.byte	0x03, 0x5f
        /*00e2*/ 	.short	0x0101


	//----- nvinfo : EIATTR_VRC_CTA_INIT_COUNT
	.align		4
        /*00e4*/ 	.byte	0x02, 0x4a
	.zero		1
	.zero		1


	//----- nvinfo : EIATTR_EXIT_INSTR_OFFSETS
	.align		4
        /*00e8*/ 	.byte	0x04, 0x1c
        /*00ea*/ 	.short	(.L_65 - .L_64)


	//   ....[0]....
.L_64:
        /*00ec*/ 	.word	0x00000060


	//   ....[1]....
        /*00f0*/ 	.word	0x00007bc0


	//----- nvinfo : EIATTR_CRS_STACK_SIZE
	.align		4
.L_65:
        /*00f4*/ 	.byte	0x04, 0x1e
        /*00f6*/ 	.short	(.L_67 - .L_66)
.L_66:
        /*00f8*/ 	.word	0x00000000


	//----- nvinfo : EIATTR_CBANK_PARAM_SIZE
	.align		4
.L_67:
        /*00fc*/ 	.byte	0x03, 0x19
        /*00fe*/ 	.short	0x0060


	//----- nvinfo : EIATTR_PARAM_CBANK
	.align		4
        /*0100*/ 	.byte	0x04, 0x0a
        /*0102*/ 	.short	(.L_69 - .L_68)
	.align		4
.L_68:
        /*0104*/ 	.word	index@(.nv.constant0.kernel_advance_rk)
        /*0108*/ 	.short	0x0380
        /*010a*/ 	.short	0x0060


	//----- nvinfo : EIATTR_SW_WAR
	.align		4
.L_69:
        /*010c*/ 	.byte	0x04, 0x36
        /*010e*/ 	.short	(.L_71 - .L_70)
.L_70:
        /*0110*/ 	.word	0x00000008
.L_71:


//--------------------- .nv.info.kernel_conserved_to_primitive --------------------------
	.section	.nv.info.kernel_conserved_to_primitive,"",@"SHT_CUDA_INFO"
	.sectionflags	@""
	.align	4


	//----- nvinfo : EIATTR_CUDA_API_VERSION
	.align		4
        /*0000*/ 	.byte	0x04, 0x37
        /*0002*/ 	.short	(.L_73 - .L_72)
.L_72:
        /*0004*/ 	.word	0x00000082


	//----- nvinfo : EIATTR_KPARAM_INFO
	.align		4
.L_73:
        /*0008*/ 	.byte	0x04, 0x17
        /*000a*/ 	.short	(.L_75 - .L_74)
.L_74:
        /*000c*/ 	.word	0x00000000
        /*0010*/ 	.short	0x0005
        /*0012*/ 	.short	0x0028
        /*0014*/ 	.byte	0x00, 0xf0, 0x11, 0x00


	//----- nvinfo : EIATTR_KPARAM_INFO
	.align		4
.L_75:
        /*0018*/ 	.byte	0x04, 0x17
        /*001a*/ 	.short	(.L_77 - .L_76)
.L_76:
        /*001c*/ 	.word	0x00000000
        /*0020*/ 	.short	0x0004
        /*0022*/ 	.short	0x0020
        /*0024*/ 	.byte	0x00, 0xf0, 0x21, 0x00


	//----- nvinfo : EIATTR_KPARAM_INFO
	.align		4
.L_77:
        /*0028*/ 	.byte	0x04, 0x17
        /*002a*/ 	.short	(.L_79 - .L_78)
.L_78:
        /*002c*/ 	.word	0x00000000
        /*0030*/ 	.short	0x0003
        /*0032*/ 	.short	0x0018
        /*0034*/ 	.byte	0x00, 0xf5, 0x21, 0x00


	//----- nvinfo : EIATTR_KPARAM_INFO
	.align		4
.L_79:
        /*0038*/ 	.byte	0x04, 0x17
        /*003a*/ 	.short	(.L_81 - .L_80)
.L_80:
        /*003c*/ 	.word	0x00000000
        /*0040*/ 	.short	0x0002
        /*0042*/ 	.short	0x0010
        /*0044*/ 	.byte	0x00, 0xf5, 0x21, 0x00


	//----- nvinfo : EIATTR_KPARAM_INFO
	.align		4
.L_81:
        /*0048*/ 	.byte	0x04, 0x17
        /*004a*/ 	.short	(.L_83 - .L_82)
.L_82:
        /*004c*/ 	.word	0x00000000
        /*0050*/ 	.short	0x0001
        /*0052*/ 	.short	0x0008
        /*0054*/ 	.byte	0x00, 0xf5, 0x21, 0x00


	//----- nvinfo : EIATTR_KPARAM_INFO
	.align		4
.L_83:
        /*0058*/ 	.byte	0x04, 0x17
        /*005a*/ 	.short	(.L_85 - .L_84)
.L_84:
        /*005c*/ 	.word	0x00000000
        /*0060*/ 	.short	0x0000
        /*0062*/ 	.short	0x0000
        /*0064*/ 	.byte	0x00, 0xf0, 0x11, 0x00


	//----- nvinfo : EIATTR_SPARSE_MMA_MASK
	.align		4
.L_85:
        /*0068*/ 	.byte	0x03, 0x50
        /*006a*/ 	.short	0x0000


	//----- nvinfo : EIATTR_MAXREG_COUNT
	.align		4
        /*006c*/ 	.byte	0x03, 0x1b
        /*006e*/ 	.short	0x00ff


	//----- nvinfo : EIATTR_MERCURY_ISA_VERSION
	.align		4
        /*0070*/ 	.byte	0x03, 0x5f
        /*0072*/ 	.short	0x0101


	//----- nvinfo : EIATTR_VRC_CTA_INIT_COUNT
	.align		4
        /*0074*/ 	.byte	0x02, 0x4a
	.zero		1
	.zero		1


	//----- nvinfo : EIATTR_EXIT_INSTR_OFFSETS
	.align		4
        /*0078*/ 	.byte	0x04, 0x1c
        /*007a*/ 	.short	(.L_87 - .L_86)


	//   ....[0]....
.L_86:
        /*007c*/ 	.word	0x00000070


	//   ....[1]....
        /*0080*/ 	.word	0x00002690


	//   ....[2]....
        /*0084*/ 	.word	0x000026f0


	//----- nvinfo : EIATTR_CRS_STACK_SIZE
	.align		4
.L_87:
        /*0088*/ 	.byte	0x04, 0x1e
        /*008a*/ 	.short	(.L_89 - .L_88)
.L_88:
        /*008c*/ 	.word	0x00000000


	//----- nvinfo : EIATTR_CBANK_PARAM_SIZE
	.align		4
.L_89:
        /*0090*/ 	.byte	0x03, 0x19
        /*0092*/ 	.short	0x002c


	//----- nvinfo : EIATTR_PARAM_CBANK
	.align		4
        /*0094*/ 	.byte	0x04, 0x0a
        /*0096*/ 	.short	(.L_91 - .L_90)
	.align		4
.L_90:
        /*0098*/ 	.word	index@(.nv.constant0.kernel_conserved_to_primitive)
        /*009c*/ 	.short	0x0380
        /*009e*/ 	.short	0x002c


	//----- nvinfo : EIATTR_SW_WAR
	.align		4
.L_91:
        /*00a0*/ 	.byte	0x04, 0x36
        /*00a2*/ 	.short	(.L_93 - .L_92)
.L_92:
        /*00a4*/ 	.word	0x00000008
.L_93:


//--------------------- .nv.info.kernel_primitive_to_conserved --------------------------
	.section	.nv.info.kernel_primitive_to_conserved,"",@"SHT_CUDA_INFO"
	.sectionflags	@""
	.align	4


	//----- nvinfo : EIATTR_CUDA_API_VERSION
	.align		4
        /*0000*/ 	.byte	0x04, 0x37
        /*0002*/ 	.short	(.L_95 - .L_94)
.L_94:
        /*0004*/ 	.word	0x00000082


	//----- nvinfo : EIATTR_KPARAM_INFO
	.align		4
.L_95:
        /*0008*/ 	.byte	0x04, 0x17
        /*000a*/ 	.short	(.L_97 - .L_96)
.L_96:
        /*000c*/ 	.word	0x00000000
        /*0010*/ 	.short	0x0005
        /*0012*/ 	.short	0x0028
        /*0014*/ 	.byte	0x00, 0xf0, 0x11, 0x00


	//----- nvinfo : EIATTR_KPARAM_INFO
	.align		4
.L_97:
        /*0018*/ 	.byte	0x04, 0x17
        /*001a*/ 	.short	(.L_99 - .L_98)
.L_98:
        /*001c*/ 	.word	0x00000000
        /*0020*/ 	.short	0x0004
        /*0022*/ 	.short	0x0020
        /*0024*/ 	.byte	0x00, 0xf0, 0x21, 0x00


	//----- nvinfo : EIATTR_KPARAM_INFO
	.align		4
.L_99:
        /*0028*/ 	.byte	0x04, 0x17
        /*002a*/ 	.short	(.L_101 - .L_100)
.L_100:
        /*002c*/ 	.word	0x00000000
        /*0030*/ 	.short	0x0003
        /*0032*/ 	.short	0x0018
        /*0034*/ 	.byte	0x00, 0xf5, 0x21, 0x00


	//----- nvinfo : EIATTR_KPARAM_INFO
	.align		4
.L_101:
        /*0038*/ 	.byte	0x04, 0x17
        /*003a*/ 	.short	(.L_103 - .L_102)
.L_102:
        /*003c*/ 	.word	0x00000000
        /*0040*/ 	.short	0x0002
        /*0042*/ 	.short	0x0010
        /*0044*/ 	.byte	0x00, 0xf5, 0x21, 0x00


	//----- nvinfo : EIATTR_KPARAM_INFO
	.align		4
.L_103:
        /*0048*/ 	.byte	0x04, 0x17
        /*004a*/ 	.short	(.L_105 - .L_104)
.L_104:
        /*004c*/ 	.word	0x00000000
        /*0050*/ 	.short	0x0001
        /*0052*/ 	.short	0x0008
        /*0054*/ 	.byte	0x00, 0xf5, 0x21, 0x00


	//----- nvinfo : EIATTR_KPARAM_INFO
	.align		4
.L_105:
        /*0058*/ 	.byte	0x04, 0x17
        /*005a*/ 	.short	(.L_107 - .L_106)
.L_106:
        /*005c*/ 	.word	0x00000000
        /*0060*/ 	.short	0x0000
        /*0062*/ 	.short	0x0000
        /*0064*/ 	.byte	0x00, 0xf0, 0x11, 0x00


	//----- nvinfo : EIATTR_SPARSE_MMA_MASK
	.align		4
.L_107:
        /*0068*/ 	.byte	0x03, 0x50
        /*006a*/ 	.short	0x0000


	//----- nvinfo : EIATTR_MAXREG_COUNT
	.align		4
        /*006c*/ 	.byte	0x03, 0x1b
        /*006e*/ 	.short	0x00ff


	//----- nvinfo : EIATTR_MERCURY_ISA_VERSION
	.align		4
        /*0070*/ 	.byte	0x03, 0x5f
        /*0072*/ 	.short	0x0101


	//----- nvinfo : EIATTR_VRC_CTA_INIT_COUNT
	.align		4
        /*0074*/ 	.byte	0x02, 0x4a
	.zero		1
	.zero		1


	//----- nvinfo : EIATTR_EXIT_INSTR_OFFSETS
	.align		4
        /*0078*/ 	.byte	0x04, 0x1c
        /*007a*/ 	.short	(.L_109 - .L_108)


	//   ....[0]....
.L_108:
        /*007c*/ 	.word	0x00000070


	//   ....[1]....
        /*0080*/ 	.word	0x00000b40


	//----- nvinfo : EIATTR_CRS_STACK_SIZE
	.align		4
.L_109:
        /*0084*/ 	.byte	0x04, 0x1e
        /*0086*/ 	.short	(.L_111 - .L_110)
.L_110:
        /*0088*/ 	.word	0x00000000


	//----- nvinfo : EIATTR_CBANK_PARAM_SIZE
	.align		4
.L_111:
        /*008c*/ 	.byte	0x03, 0x19
        /*008e*/ 	.short	0x002c


	//----- nvinfo : EIATTR_PARAM_CBANK
	.align		4
        /*0090*/ 	.byte	0x04, 0x0a
        /*0092*/ 	.short	(.L_113 - .L_112)
	.align		4
.L_112:
        /*0094*/ 	.word	index@(.nv.constant0.kernel_primitive_to_conserved)
        /*0098*/ 	.short	0x0380
        /*009a*/ 	.short	0x002c


	//----- nvinfo : EIATTR_SW_WAR
	.align		4
.L_113:
        /*009c*/ 	.byte	0x04, 0x36
        /*009e*/ 	.short	(.L_115 - .L_114)
.L_114:
        /*00a0*/ 	.word	0x00000008
.L_115:


//--------------------- .nv.callgraph             --------------------------
	.section	.nv.callgraph,"",@"SHT_CUDA_CALLGRAPH"
	.align	4
	.sectionentsize	8
	.align		4
        /*0000*/ 	.word	0x00000000
	.align		4
        /*0004*/ 	.word	0xffffffff
	.align		4
        /*0008*/ 	.word	0x00000000
	.align		4
        /*000c*/ 	.word	0xfffffffe
	.align		4
        /*0010*/ 	.word	0x00000000
	.align		4
        /*0014*/ 	.word	0xfffffffd
	.align		4
        /*0018*/ 	.word	0x00000000
	.align		4
        /*001c*/ 	.word	0xfffffffc


//--------------------- .text.kernel_advance_rk   --------------------------
	.section	.text.kernel_advance_rk,"ax",@progbits
	.align	128
        .global         kernel_advance_rk
        .type           kernel_advance_rk,@function
        .size           kernel_advance_rk,(.L_x_188 - kernel_advance_rk)
        .other          kernel_advance_rk,@"STO_CUDA_ENTRY STV_DEFAULT"
kernel_advance_rk:
.text.kernel_advance_rk:
[----:B------:R-:W-:Y:S01]  /*0000*/  LDC R1, c[0x0][0x37c] ;  /* 0x0000df00ff017b82 */ /* 0x000fe20000000800 */
[----:B------:R-:W0:Y:S01]  /*0010*/  LDCU UR4, c[0x0][0x3d8] ;  /* 0x00007b00ff0477ac */ /* 0x000e220008000800 */
[----:B------:R-:W1:Y:S01]  /*0020*/  LDCU UR10, c[0x0][0x380] ;  /* 0x00007000ff0a77ac */ /* 0x000e620008000800 */
[----:B0-----:R-:W-:-:S04]  /*0030*/  UISETP.NE.AND UP0, UPT, UR4, URZ, UPT ;  /* 0x000000ff0400728c */ /* 0x001fc8000bf05270 */
[----:B-1----:R-:W-:-:S06]  /*0040*/  UISETP.LT.OR UP0, UPT, UR10, 0x1, !UP0 ;  /* 0x000000010a00788c */ /* 0x002fcc000c701670 */
[----:B------:R-:W-:-:S13]  /*0050*/  PLOP3.LUT P0, PT, PT, PT, UP0, 0x80, 0x8 ;  /* 0x000000000008781c */ /* 0x000fda0003f0f008 */
[----:B------:R-:W-:Y:S05]  /*0060*/  @P0 EXIT ;  /* 0x000000000000094d */ /* 0x000fea0003800000 */
[----:B------:R-:W0:Y:S01]  /*0070*/  LDCU.64 UR8, c[0x0][0x388] ;  /* 0x00007100ff0877ac */ /* 0x000e220008000a00 */
[----:B------:R-:W-:Y:S01]  /*0080*/  CS2R R84, SRZ ;  /* 0x0000000000547805 */ /* 0x000fe2000001ff00 */
[----:B------:R-:W1:Y:S01]  /*0090*/  LDCU.64 UR12, c[0x0][0x358] ;  /* 0x00006b00ff0c77ac */ /* 0x000e620008000a00 */
[----:B------:R-:W2:Y:S01]  /*00a0*/  LDCU UR11, c[0x0][0x3dc] ;  /* 0x00007b80ff0b77ac */ /* 0x000ea20008000800 */
[----:B------:R-:W3:Y:S01]  /*00b0*/  LDCU.64 UR14, c[0x0][0x3c0] ;  /* 0x00007800ff0e77ac */ /* 0x000ee20008000a00 */
[----:B------:R-:W4:Y:S01]  /*00c0*/  LDCU.64 UR22, c[0x0][0x3b8] ;  /* 0x00007700ff1677ac */ /* 0x000f220008000a00 */
[----:B0-----:R-:W-:Y:S01]  /*00d0*/  UIADD3 UR8, UP0, UPT, UR8, 0x8, URZ ;  /* 0x0000000808087890 */ /* 0x001fe2000ff1e0ff */
[----:B------:R-:W0:Y:S03]  /*00e0*/  LDCU.64 UR18, c[0x0][0x3d0] ;  /* 0x00007a00ff1277ac */ /* 0x000e260008000a00 */
[----:B------:R-:W-:-:S02]  /*00f0*/  UIADD3.X UR9, UPT, UPT, URZ, UR9, URZ, UP0, !UPT ;  /* 0x00000009ff097290 */ /* 0x000fc400087fe4ff */
[----:B-1234-:R-:W-:-:S12]  /*0100*/  UIADD3 UR10, UPT, UPT, -UR10, URZ, URZ ;  /* 0x000000ff0a0a7290 */ /* 0x01efd8000fffe1ff */
.L_x_85:
[----:B------:R-:W-:Y:S01]  /*0110*/  IMAD.U32 R36, RZ, RZ, UR8 ;  /* 0x00000008ff247e24 */ /* 0x000fe2000f8e00ff */
[----:B------:R-:W-:Y:S01]  /*0120*/  MOV R27, UR9 ;  /* 0x00000009001b7c02 */ /* 0x000fe20008000f00 */
[----:B------:R-:W-:Y:S01]  /*0130*/  IMAD.U32 R37, RZ, RZ, UR9 ;  /* 0x00000009ff257e24 */ /* 0x000fe2000f8e00ff */
[----:B------:R-:W1:Y:S01]  /*0140*/  LDC.64 R42, c[0x0][0x398] ;  /* 0x0000e600ff2a7b82 */ /* 0x000e620000000a00 */
[----:B------:R-:W-:-:S04]  /*0150*/  IMAD.U32 R26, RZ, RZ, UR8 ;  /* 0x00000008ff1a7e24 */ /* 0x000fc8000f8e00ff */
[----:B--2---:R-:W2:Y:S03]  /*0160*/  LDG.E.64 R36, desc[UR12][R36.64+-0x8] ;  /* 0xfffff80c24247981 */ /* 0x004ea6000c1e1b00 */
[----:B------:R-:W3:Y:S01]  /*0170*/  LDC.64 R2, c[0x0][0x398] ;  /* 0x0000e600ff027b82 */ /* 0x000ee20000000a00 */
[----:B------:R-:W4:Y:S01]  /*0180*/  LDG.E.64 R26, desc[UR12][R26.64] ;  /* 0x0000000c1a1a7981 */ /* 0x000f22000c1e1b00 */
[----:B------:R-:W-:Y:S01]  /*0190*/  VIADD R9, R85, 0xfffffffc ;  /* 0xfffffffc55097836 */ /* 0x000fe20000000000 */
[----:B------:R-:W-:Y:S02]  /*01a0*/  ISETP.NE.AND P4, PT, R84, RZ, PT ;  /* 0x000000ff5400720c */ /* 0x000fe40003f85270 */
[----:B------:R-:W-:Y:S02]  /*01b0*/  CS2R R72, SRZ ;  /* 0x0000000000487805 */ /* 0x000fe4000001ff00 */
[----:B------:R-:W-:-:S02]  /*01c0*/  CS2R R74, SRZ ;  /* 0x00000000004a7805 */ /* 0x000fc4000001ff00 */
[----:B------:R-:W-:Y:S02]  /*01d0*/  CS2R R68, SRZ ;  /* 0x0000000000447805 */ /* 0x000fe4000001ff00 */
[----:B------:R-:W-:Y:S01]  /*01e0*/  CS2R R50, SRZ ;  /* 0x0000000000327805 */ /* 0x000fe2000001ff00 */
[----:B------:R-:W5:Y:S01]  /*01f0*/  LDC.64 R22, c[0x0][0x3b0] ;  /* 0x0000ec00ff167b82 */ /* 0x000f620000000a00 */
[----:B-1----:R-:W-:-:S07]  /*0200*/  IMAD.WIDE R8, R9, 0x8, R42 ;  /* 0x0000000809087825 */ /* 0x002fce00078e022a */
[----:B------:R-:W5:Y:S01]  /*0210*/  LDC.64 R30, c[0x0][0x3b8] ;  /* 0x0000ee00ff1e7b82 */ /* 0x000f620000000a00 */
[----:B------:R-:W-:Y:S01]  /*0220*/  IMAD.WIDE.U32 R42, R85, 0x8, R42 ;  /* 0x00000008552a7825 */ /* 0x000fe200078e002a */
[C---:B------:R-:W-:Y:S02]  /*0230*/  SEL R0, R8.reuse, RZ, P4 ;  /* 0x000000ff08007207 */ /* 0x040fe40002000000 */
[----:B------:R-:W-:-:S04]  /*0240*/  IADD3 R38, P2, PT, R8, 0x40, RZ ;  /* 0x0000004008267810 */ /* 0x000fc80007f5e0ff */
[----:B------:R-:W1:Y:S01]  /*0250*/  LDC R7, c[0x0][0x380] ;  /* 0x0000e000ff077b82 */ /* 0x000e620000000800 */
[----:B------:R-:W-:Y:S02]  /*0260*/  ISETP.NE.U32.AND P0, PT, R0, RZ, PT ;  /* 0x000000ff0000720c */ /* 0x000fe40003f05070 */
[----:B------:R-:W-:Y:S02]  /*0270*/  SEL R0, R9, RZ, P4 ;  /* 0x000000ff09007207 */ /* 0x000fe40002000000 */
[----:B---3--:R-:W-:Y:S02]  /*0280*/  ISETP.EQ.U32.AND P1, PT, R2, RZ, PT ;  /* 0x000000ff0200720c */ /* 0x008fe40003f22070 */
[----:B------:R-:W-:Y:S02]  /*0290*/  ISETP.NE.AND.EX P0, PT, R0, RZ, PT, P0 ;  /* 0x000000ff0000720c */ /* 0x000fe40003f05300 */
[----:B------:R-:W-:Y:S02]  /*02a0*/  IADD3 R4, P5, PT, R8, 0x60, RZ ;  /* 0x0000006008047810 */ /* 0x000fe40007fbe0ff */
[----:B------:R-:W-:-:S02]  /*02b0*/  IADD3.X R2, PT, PT, RZ, R9, RZ, P2, !PT ;  /* 0x00000009ff027210 */ /* 0x000fc400017fe4ff */
[----:B------:R-:W-:Y:S01]  /*02c0*/  ISETP.EQ.OR.EX P2, PT, R3, RZ, !P0, P1 ;  /* 0x000000ff0300720c */ /* 0x000fe20004742710 */
[----:B------:R-:W-:Y:S01]  /*02d0*/  IMAD.X R0, RZ, RZ, R9, P5 ;  /* 0x000000ffff007224 */ /* 0x000fe200028e0609 */
[----:B------:R-:W-:Y:S01]  /*02e0*/  SEL R40, R8, RZ, P4 ;  /* 0x000000ff08287207 */ /* 0x000fe20002000000 */
[----:B-----5:R-:W-:Y:S01]  /*02f0*/  DFMA R22, R30, UR14, R22 ;  /* 0x0000000e1e167c2b */ /* 0x020fe20008000016 */
[----:B------:R-:W-:Y:S02]  /*0300*/  ISETP.LT.U32.OR P5, PT, R84, 0x2, P2 ;  /* 0x000000025400780c */ /* 0x000fe400017a1470 */
[----:B------:R-:W-:Y:S01]  /*0310*/  SEL R41, R9, RZ, P4 ;  /* 0x000000ff09297207 */ /* 0x000fe20002000000 */
[C---:B-1----:R-:W-:Y:S02]  /*0320*/  VIADD R5, R7.reuse, 0xffffffff ;  /* 0xffffffff07057836 */ /* 0x042fe40000000000 */
[----:B------:R-:W-:-:S03]  /*0330*/  VIADD R7, R7, 0xfffffffe ;  /* 0xfffffffe07077836 */ /* 0x000fc60000000000 */
[C---:B------:R-:W-:Y:S02]  /*0340*/  ISETP.GE.AND P3, PT, R84.reuse, R5, PT ;  /* 0x000000055400720c */ /* 0x040fe40003f66270 */
[----:B------:R-:W-:Y:S02]  /*0350*/  ISETP.GE.AND P4, PT, R84, R7, PT ;  /* 0x000000075400720c */ /* 0x000fe40003f86270 */
[----:B------:R-:W-:Y:S02]  /*0360*/  SEL R38, R38, RZ, !P3 ;  /* 0x000000ff26267207 */ /* 0x000fe40005800000 */
[----:B------:R-:W-:Y:S02]  /*0370*/  SEL R4, R4, RZ, !P4 ;  /* 0x000000ff04047207 */ /* 0x000fe40006000000 */
[----:B------:R-:W-:Y:S02]  /*0380*/  SEL R5, R0, RZ, !P4 ;  /* 0x000000ff00057207 */ /* 0x000fe40006000000 */
[----:B------:R-:W-:Y:S01]  /*0390*/  SEL R39, R2, RZ, !P3 ;  /* 0x000000ff02277207 */ /* 0x000fe20005800000 */
[----:B--2---:R-:W-:-:S02]  /*03a0*/  DMUL R24, R36, R22 ;  /* 0x0000001624187228 */ /* 0x004fc40000000000 */
[----:B----4-:R-:W-:Y:S01]  /*03b0*/  DMUL R22, R26, R22 ;  /* 0x000000161a167228 */ /* 0x010fe20000000000 */
[----:B------:R-:W-:Y:S10]  /*03c0*/  @P5 BRA `(.L_x_0) ;  /* 0x0000000400e45947 */ /* 0x000ff40003800000 */
[----:B------:R-:W2:Y:S04]  /*03d0*/  LDG.E.64 R10, desc[UR12][R8.64+-0x20] ;  /* 0xffffe00c080a7981 */ /* 0x000ea8000c1e1b00 */
[----:B------:R-:W2:Y:S04]  /*03e0*/  LDG.E.64 R12, desc[UR12][R8.64] ;  /* 0x0000000c080c7981 */ /* 0x000ea8000c1e1b00 */
[----:B------:R-:W3:Y:S01]  /*03f0*/  LDG.E.64 R14, desc[UR12][R42.64] ;  /* 0x0000000c2a0e7981 */ /* 0x000ee2000c1e1b00 */
[----:B------:R-:W-:Y:S01]  /*0400*/  IMAD.MOV.U32 R0, RZ, RZ, 0x3ff00000 ;  /* 0x3ff00000ff007424 */ /* 0x000fe200078e00ff */
[----:B--2---:R-:W-:-:S02]  /*0410*/  DADD R16, -R10, R12 ;  /* 0x000000000a107229 */ /* 0x004fc4000000010c */
[--C-:B---3--:R-:W-:Y:S02]  /*0420*/  DADD R10, -R10, R14.reuse ;  /* 0x000000000a0a7229 */ /* 0x108fe4000000010e */
[----:B------:R-:W-:-:S04]  /*0430*/  DADD R12, -R12, R14 ;  /* 0x000000000c0c7229 */ /* 0x000fc8000000010e */
[----:B------:R-:W-:Y:S01]  /*0440*/  DADD R16, R16, R16 ;  /* 0x0000000010107229 */ /* 0x000fe20000000010 */
[----:B------:R-:W-:Y:S01]  /*0450*/  IMAD.MOV.U32 R14, RZ, RZ, RZ ;  /* 0x000000ffff0e7224 */ /* 0x000fe200078e00ff */
[----:B------:R-:W-:Y:S02]  /*0460*/  DMUL R18, R10, 0.5 ;  /* 0x3fe000000a127828 */ /* 0x000fe40000000000 */
[----:B------:R-:W-:Y:S01]  /*0470*/  DADD R20, R12, R12 ;  /* 0x000000000c147229 */ /* 0x000fe2000000000c */
[----:B------:R-:W-:Y:S01]  /*0480*/  IMAD.MOV.U32 R10, RZ, RZ, RZ ;  /* 0x000000ffff0a7224 */ /* 0x000fe200078e00ff */
[----:B------:R-:W-:-:S04]  /*0490*/  MOV R12, RZ ;  /* 0x000000ff000c7202 */ /* 0x000fc80000000f00 */
[C---:B------:R-:W-:Y:S01]  /*04a0*/  LOP3.LUT R11, R0.reuse, 0x80000000, R17, 0xb8, !PT ;  /* 0x80000000000b7812 */ /* 0x040fe200078eb811 */
[----:B------:R-:W-:Y:S01]  /*04b0*/  DADD R16, -RZ, |R16| ;  /* 0x00000000ff107229 */ /* 0x000fe20000000510 */
[C---:B------:R-:W-:Y:S01]  /*04c0*/  LOP3.LUT R13, R0.reuse, 0x80000000, R19, 0xb8, !PT ;  /* 0x80000000000d7812 */ /* 0x040fe200078eb813 */
[----:B------:R-:W-:Y:S01]  /*04d0*/  DSETP.GEU.AND P3, PT, |R18|, |R20|, PT ;  /* 0x400000141200722a */ /* 0x000fe20003f6e200 */
[----:B------:R-:W-:-:S04]  /*04e0*/  LOP3.LUT R15, R0, 0x80000000, R21, 0xb8, !PT ;  /* 0x80000000000f7812 */ /* 0x000fc800078eb815 */
[C---:B------:R-:W-:Y:S02]  /*04f0*/  DADD R12, R10.reuse, R12 ;  /* 0x000000000a0c7229 */ /* 0x040fe4000000000c */
[----:B------:R-:W-:-:S06]  /*0500*/  DADD R10, R10, R14 ;  /* 0x000000000a0a7229 */ /* 0x000fcc000000000e */
[----:B------:R-:W-:-:S08]  /*0510*/  DMUL R12, |R12|, 0.25 ;  /* 0x3fd000000c0c7828 */ /* 0x000fd00000000200 */
[----:B------:R-:W-:Y:S01]  /*0520*/  DMUL R28, R12, R10 ;  /* 0x0000000a0c1c7228 */ /* 0x000fe20000000000 */
[----:B------:R-:W-:Y:S10]  /*0530*/  @P3 BRA `(.L_x_1) ;  /* 0x0000000000103947 */ /* 0x000ff40003800000 */
[----:B------:R-:W-:-:S14]  /*0540*/  DSETP.GEU.AND P3, PT, R16, |R18|, PT ;  /* 0x400000121000722a */ /* 0x000fdc0003f6e000 */
[----:B------:R-:W-:Y:S05]  /*0550*/  @!P3 BRA `(.L_x_2) ;  /* 0x000000000010b947 */ /* 0x000fea0003800000 */
[----:B------:R-:W-:Y:S01]  /*0560*/  DADD R16, -RZ, |R18| ;  /* 0x00000000ff107229 */ /* 0x000fe20000000512 */
[----:B------:R-:W-:Y:S10]  /*0570*/  BRA `(.L_x_2) ;  /* 0x0000000000087947 */ /* 0x000ff40003800000 */
.L_x_1:
[----:B------:R-:W-:-:S14]  /*0580*/  DSETP.GEU.AND P3, PT, R16, |R20|, PT ;  /* 0x400000141000722a */ /* 0x000fdc0003f6e000 */
[----:B------:R-:W-:-:S11]  /*0590*/  @P3 DADD R16, -RZ, |R20| ;  /* 0x00000000ff103229 */ /* 0x000fd60000000514 */
.L_x_2:
[----:B------:R-:W2:Y:S04]  /*05a0*/  LDG.E.64 R10, desc[UR12][R8.64+-0x18] ;  /* 0xffffe80c080a7981 */ /* 0x000ea8000c1e1b00 */
[----:B------:R-:W2:Y:S04]  /*05b0*/  LDG.E.64 R12, desc[UR12][R8.64+0x8] ;  /* 0x0000080c080c7981 */ /* 0x000ea8000c1e1b00 */
[----:B------:R-:W3:Y:S01]  /*05c0*/  LDG.E.64 R14, desc[UR12][R42.64+0x8] ;  /* 0x0000080c2a0e7981 */ /* 0x000ee2000c1e1b00 */
[C---:B--2---:R-:W-:Y:S02]  /*05d0*/  DADD R18, -R10.reuse, R12 ;  /* 0x000000000a127229 */ /* 0x044fe4000000010c */
[----:B---3--:R-:W-:-:S02]  /*05e0*/  DADD R10, -R10, R14 ;  /* 0x000000000a0a7229 */ /* 0x008fc4000000010e */
[----:B------:R-:W-:-:S04]  /*05f0*/  DADD R12, -R12, R14 ;  /* 0x000000000c0c7229 */ /* 0x000fc8000000010e */
[----:B------:R-:W-:Y:S01]  /*0600*/  DADD R18, R18, R18 ;  /* 0x0000000012127229 */ /* 0x000fe20000000012 */
[----:B------:R-:W-:Y:S01]  /*0610*/  MOV R14, RZ ;  /* 0x000000ff000e7202 */ /* 0x000fe20000000f00 */
[----:B------:R-:W-:Y:S02]  /*0620*/  DMUL R20, R10, 0.5 ;  /* 0x3fe000000a147828 */ /* 0x000fe40000000000 */
[----:B------:R-:W-:Y:S01]  /*0630*/  DADD R32, R12, R12 ;  /* 0x000000000c207229 */ /* 0x000fe2000000000c */
[----:B------:R-:W-:Y:S02]  /*0640*/  IMAD.MOV.U32 R10, RZ, RZ, RZ ;  /* 0x000000ffff0a7224 */ /* 0x000fe400078e00ff */
[----:B------:R-:W-:-:S03]  /*0650*/  IMAD.MOV.U32 R12, RZ, RZ, RZ ;  /* 0x000000ffff0c7224 */ /* 0x000fc600078e00ff */
[C---:B------:R-:W-:Y:S01]  /*0660*/  LOP3.LUT R11, R0.reuse, 0x80000000, R19, 0xb8, !PT ;  /* 0x80000000000b7812 */ /* 0x040fe200078eb813 */
[----:B------:R-:W-:Y:S01]  /*0670*/  DADD R18, -RZ, |R18| ;  /* 0x00000000ff127229 */ /* 0x000fe20000000512 */
[C---:B------:R-:W-:Y:S01]  /*0680*/  LOP3.LUT R13, R0.reuse, 0x80000000, R21, 0xb8, !PT ;  /* 0x80000000000d7812 */ /* 0x040fe200078eb815 */
[----:B------:R-:W-:Y:S01]  /*0690*/  DSETP.GEU.AND P3, PT, |R20|, |R32|, PT ;  /* 0x400000201400722a */ /* 0x000fe20003f6e200 */
[----:B------:R-:W-:-:S04]  /*06a0*/  LOP3.LUT R15, R0, 0x80000000, R33, 0xb8, !PT ;  /* 0x80000000000f7812 */ /* 0x000fc800078eb821 */
[C---:B------:R-:W-:Y:S02]  /*06b0*/  DADD R12, R10.reuse, R12 ;  /* 0x000000000a0c7229 */ /* 0x040fe4000000000c */
[----:B------:R-:W-:Y:S02]  /*06c0*/  DADD R14, R10, R14 ;  /* 0x000000000a0e7229 */ /* 0x000fe4000000000e */
[----:B------:R-:W-:-:S04]  /*06d0*/  DMUL R10, R28, R16 ;  /* 0x000000101c0a7228 */ /* 0x000fc80000000000 */
[----:B------:R-:W-:-:S08]  /*06e0*/  DMUL R12, |R12|, 0.25 ;  /* 0x3fd000000c0c7828 */ /* 0x000fd00000000200 */
[----:B------:R-:W-:Y:S01]  /*06f0*/  DMUL R28, R12, R14 ;  /* 0x0000000e0c1c7228 */ /* 0x000fe20000000000 */
[----:B------:R-:W-:Y:S10]  /*0700*/  @!P3 BRA `(.L_x_3) ;  /* 0x000000000010b947 */ /* 0x000ff40003800000 */
[----:B------:R-:W-:-:S14]  /*0710*/  DSETP.GEU.AND P3, PT, R18, |R32|, PT ;  /* 0x400000201200722a */ /* 0x000fdc0003f6e000 */
[----:B------:R-:W-:Y:S05]  /*0720*/  @!P3 BRA `(.L_x_4) ;  /* 0x000000000010b947 */ /* 0x000fea0003800000 */
[----:B------:R-:W-:Y:S01]  /*0730*/  DADD R18, -RZ, |R32| ;  /* 0x00000000ff127229 */ /* 0x000fe20000000520 */
[----:B------:R-:W-:Y:S10]  /*0740*/  BRA `(.L_x_4) ;  /* 0x0000000000087947 */ /* 0x000ff40003800000 */
.L_x_3:
[----:B------:R-:W-:-:S14]  /*0750*/  DSETP.GEU.AND P3, PT, R18, |R20|, PT ;  /* 0x400000141200722a */ /* 0x000fdc0003f6e000 */
[----:B------:R-:W-:-:S11]  /*0760*/  @P3 DADD R18, -RZ, |R20| ;  /* 0x00000000ff123229 */ /* 0x000fd60000000514 */
.L_x_4:
[----:B------:R-:W2:Y:S04]  /*0770*/  LDG.E.64 R12, desc[UR12][R8.64+-0x10] ;  /* 0xfffff00c080c7981 */ /* 0x000ea8000c1e1b00 */
[----:B------:R-:W2:Y:S04]  /*0780*/  LDG.E.64 R14, desc[UR12][R8.64+0x10] ;  /* 0x0000100c080e7981 */ /* 0x000ea8000c1e1b00 */
[----:B------:R-:W3:Y:S01]  /*0790*/  LDG.E.64 R16, desc[UR12][R42.64+0x10] ;  /* 0x0000100c2a107981 */ /* 0x000ee2000c1e1b00 */
[----:B------:R-:W-:Y:S02]  /*07a0*/  DMUL R28, R28, R18 ;  /* 0x000000121c1c7228 */ /* 0x000fe40000000000 */
[----:B--2---:R-:W-:-:S02]  /*07b0*/  DADD R20, -R12, R14 ;  /* 0x000000000c147229 */ /* 0x004fc4000000010e */
[--C-:B---3--:R-:W-:Y:S02]  /*07c0*/  DADD R12, -R12, R16.reuse ;  /* 0x000000000c0c7229 */ /* 0x108fe40000000110 */
[----:B------:R-:W-:-:S04]  /*07d0*/  DADD R14, -R14, R16 ;  /* 0x000000000e0e7229 */ /* 0x000fc80000000110 */
[----:B------:R-:W-:Y:S01]  /*07e0*/  DADD R20, R20, R20 ;  /* 0x0000000014147229 */ /* 0x000fe20000000014 */
[----:B------:R-:W-:Y:S01]  /*07f0*/  IMAD.MOV.U32 R16, RZ, RZ, RZ ;  /* 0x000000ffff107224 */ /* 0x000fe200078e00ff */
        /* <DEDUP_REMOVED lines=13> */
[----:B------:R-:W-:Y:S10]  /*08d0*/  @!P3 BRA `(.L_x_5) ;  /* 0x000000000010b947 */ /* 0x000ff40003800000 */
[----:B------:R-:W-:-:S14]  /*08e0*/  DSETP.GEU.AND P3, PT, R20, |R34|, PT ;  /* 0x400000221400722a */ /* 0x000fdc0003f6e000 */
[----:B------:R-:W-:Y:S05]  /*08f0*/  @!P3 BRA `(.L_x_6) ;  /* 0x000000000010b947 */ /* 0x000fea0003800000 */
[----:B------:R-:W-:Y:S01]  /*0900*/  DADD R20, -RZ, |R34| ;  /* 0x00000000ff147229 */ /* 0x000fe20000000522 */
[----:B------:R-:W-:Y:S10]  /*0910*/  BRA `(.L_x_6) ;  /* 0x0000000000087947 */ /* 0x000ff40003800000 */
.L_x_5:
[----:B------:R-:W-:-:S14]  /*0920*/  DSETP.GEU.AND P3, PT, R20, |R32|, PT ;  /* 0x400000201400722a */ /* 0x000fdc0003f6e000 */
[----:B------:R-:W-:-:S11]  /*0930*/  @P3 DADD R20, -RZ, |R32| ;  /* 0x00000000ff143229 */ /* 0x000fd60000000520 */
.L_x_6:
[----:B------:R-:W2:Y:S04]  /*0940*/  LDG.E.64 R12, desc[UR12][R8.64+-0x8] ;  /* 0xfffff80c080c7981 */ /* 0x000ea8000c1e1b00 */
[----:B------:R1:W2:Y:S04]  /*0950*/  LDG.E.64 R14, desc[UR12][R8.64+0x18] ;  /* 0x0000180c080e7981 */ /* 0x0002a8000c1e1b00 */
[----:B------:R-:W3:Y:S01]  /*0960*/  LDG.E.64 R16, desc[UR12][R42.64+0x18] ;  /* 0x0000180c2a107981 */ /* 0x000ee2000c1e1b00 */
[----:B------:R-:W-:Y:S01]  /*0970*/  DMUL R44, R44, R20 ;  /* 0x000000142c2c7228 */ /* 0x000fe20000000000 */
[----:B-1----:R-:W-:Y:S01]  /*0980*/  IMAD.MOV.U32 R8, RZ, RZ, RZ ;  /* 0x000000ffff087224 */ /* 0x002fe200078e00ff */
[----:B--2---:R-:W-:-:S02]  /*0990*/  DADD R18, -R12, R14 ;  /* 0x000000000c127229 */ /* 0x004fc4000000010e */
[--C-:B---3--:R-:W-:Y:S02]  /*09a0*/  DADD R12, -R12, R16.reuse ;  /* 0x000000000c0c7229 */ /* 0x108fe40000000110 */
[----:B------:R-:W-:-:S04]  /*09b0*/  DADD R14, -R14, R16 ;  /* 0x000000000e0e7229 */ /* 0x000fc80000000110 */
[----:B------:R-:W-:Y:S02]  /*09c0*/  DADD R18, R18, R18 ;  /* 0x0000000012127229 */ /* 0x000fe40000000012 */
[----:B------:R-:W-:Y:S02]  /*09d0*/  DMUL R16, R12, 0.5 ;  /* 0x3fe000000c107828 */ /* 0x000fe40000000000 */
[----:B------:R-:W-:Y:S01]  /*09e0*/  DADD R32, R14, R14 ;  /* 0x000000000e207229 */ /* 0x000fe2000000000e */
[----:B------:R-:W-:Y:S01]  /*09f0*/  MOV R12, RZ ;  /* 0x000000ff000c7202 */ /* 0x000fe20000000f00 */
[----:B------:R-:W-:-:S04]  /*0a00*/  IMAD.MOV.U32 R14, RZ, RZ, RZ ;  /* 0x000000ffff0e7224 */ /* 0x000fc800078e00ff */
        /* <DEDUP_REMOVED lines=14> */
.L_x_7:
[----:B------:R-:W-:-:S14]  /*0af0*/  DSETP.GEU.AND P3, PT, R18, |R16|, PT ;  /* 0x400000101200722a */ /* 0x000fdc0003f6e000 */
[----:B------:R-:W-:-:S11]  /*0b00*/  @P3 DADD R18, -RZ, |R16| ;  /* 0x00000000ff123229 */ /* 0x000fd60000000510 */
.L_x_8:
[----:B------:R-:W-:Y:S02]  /*0b10*/  DMUL R18, R8, R18 ;  /* 0x0000001208127228 */ /* 0x000fe40000000000 */
[----:B------:R-:W-:Y:S02]  /*0b20*/  DMUL R50, R10, 0.5 ;  /* 0x3fe000000a327828 */ /* 0x000fe40000000000 */
[----:B------:R-:W-:Y:S02]  /*0b30*/  DMUL R68, R28, 0.5 ;  /* 0x3fe000001c447828 */ /* 0x000fe40000000000 */
[----:B------:R-:W-:Y:S02]  /*0b40*/  DMUL R74, R44, 0.5 ;  /* 0x3fe000002c4a7828 */ /* 0x000fe40000000000 */
[----:B------:R-:W-:-:S11]  /*0b50*/  DMUL R72, R18, 0.5 ;  /* 0x3fe0000012487828 */ /* 0x000fd60000000000 */
.L_x_0:
[----:B------:R-:W-:Y:S02]  /*0b60*/  ISETP.EQ.U32.AND P3, PT, R38, RZ, PT ;  /* 0x000000ff2600720c */ /* 0x000fe40003f62070 */
[----:B------:R-:W-:Y:S02]  /*0b70*/  CS2R R20, SRZ ;  /* 0x0000000000147805 */ /* 0x000fe4000001ff00 */
[----:B------:R-:W-:Y:S02]  /*0b80*/  CS2R R18, SRZ ;  /* 0x0000000000127805 */ /* 0x000fe4000001ff00 */
[----:B------:R-:W-:Y:S02]  /*0b90*/  CS2R R16, SRZ ;  /* 0x0000000000107805 */ /* 0x000fe4000001ff00 */
[----:B------:R-:W-:Y:S02]  /*0ba0*/  ISETP.EQ.OR.EX P2, PT, R39, RZ, P2, P3 ;  /* 0x000000ff2700720c */ /* 0x000fe40001742730 */
[----:B------:R-:W-:-:S11]  /*0bb0*/  CS2R R14, SRZ ;  /* 0x00000000000e7805 */ /* 0x000fd6000001ff00 */
[----:B------:R-:W-:Y:S05]  /*0bc0*/  @P2 BRA `(.L_x_9) ;  /* 0x0000000400e42947 */ /* 0x000fea0003800000 */
[----:B------:R-:W2:Y:S04]  /*0bd0*/  LDG.E.64 R8, desc[UR12][R40.64] ;  /* 0x0000000c28087981 */ /* 0x000ea8000c1e1b00 */
[----:B------:R-:W2:Y:S04]  /*0be0*/  LDG.E.64 R14, desc[UR12][R42.64] ;  /* 0x0000000c2a0e7981 */ /* 0x000ea8000c1e1b00 */
[----:B------:R-:W3:Y:S01]  /*0bf0*/  LDG.E.64 R10, desc[UR12][R38.64] ;  /* 0x0000000c260a7981 */ /* 0x000ee2000c1e1b00 */
[----:B------:R-:W-:Y:S01]  /*0c00*/  IMAD.MOV.U32 R0, RZ, RZ, 0x3ff00000 ;  /* 0x3ff00000ff007424 */ /* 0x000fe200078e00ff */
[----:B--2---:R-:W-:-:S02]  /*0c10*/  DADD R12, R14, -R8 ;  /* 0x000000000e0c7229 */ /* 0x004fc40000000808 */
[--C-:B---3--:R-:W-:Y:S02]  /*0c20*/  DADD R8, -R8, R10.reuse ;  /* 0x0000000008087229 */ /* 0x108fe4000000010a */
[----:B------:R-:W-:-:S04]  /*0c30*/  DADD R10, -R14, R10 ;  /* 0x000000000e0a7229 */ /* 0x000fc8000000010a */
[----:B------:R-:W-:Y:S01]  /*0c40*/  DADD R12, R12, R12 ;  /* 0x000000000c0c7229 */ /* 0x000fe2000000000c */
[----:B------:R-:W-:Y:S01]  /*0c50*/  IMAD.MOV.U32 R14, RZ, RZ, RZ ;  /* 0x000000ffff0e7224 */ /* 0x000fe200078e00ff */
        /* <DEDUP_REMOVED lines=18> */
.L_x_10:
[----:B------:R-:W-:-:S14]  /*0d80*/  DSETP.GEU.AND P2, PT, R12, |R18|, PT ;  /* 0x400000120c00722a */ /* 0x000fdc0003f4e000 */
[----:B------:R-:W-:-:S11]  /*0d90*/  @P2 DADD R12, -RZ, |R18| ;  /* 0x00000000ff0c2229 */ /* 0x000fd60000000512 */
.L_x_11:
[----:B------:R-:W2:Y:S04]  /*0da0*/  LDG.E.64 R8, desc[UR12][R40.64+0x8] ;  /* 0x0000080c28087981 */ /* 0x000ea8000c1e1b00 */
[----:B------:R-:W2:Y:S04]  /*0db0*/  LDG.E.64 R18, desc[UR12][R42.64+0x8] ;  /* 0x0000080c2a127981 */ /* 0x000ea8000c1e1b00 */
[----:B------:R-:W3:Y:S01]  /*0dc0*/  LDG.E.64 R10, desc[UR12][R38.64+0x8] ;  /* 0x0000080c260a7981 */ /* 0x000ee2000c1e1b00 */
[----:B--2---:R-:W-:Y:S02]  /*0dd0*/  DADD R14, R18, -R8 ;  /* 0x00000000120e7229 */ /* 0x004fe40000000808 */
        /* <DEDUP_REMOVED lines=15> */
[----:B------:R-:W-:Y:S02]  /*0ed0*/  DMUL R10, |R14|, 0.25 ;  /* 0x3fd000000e0a7828 */ /* 0x000fe40000000200 */
[----:B------:R-:W-:-:S06]  /*0ee0*/  DMUL R14, R20, R12 ;  /* 0x0000000c140e7228 */ /* 0x000fcc0000000000 */
[----:B------:R-:W-:Y:S01]  /*0ef0*/  DMUL R20, R10, R16 ;  /* 0x000000100a147228 */ /* 0x000fe20000000000 */
[----:B------:R-:W-:Y:S10]  /*0f00*/  @!P2 BRA `(.L_x_12) ;  /* 0x000000000010a947 */ /* 0x000ff40003800000 */
[----:B------:R-:W-:-:S14]  /*0f10*/  DSETP.GEU.AND P2, PT, R8, |R28|, PT ;  /* 0x4000001c0800722a */ /* 0x000fdc0003f4e000 */
[----:B------:R-:W-:Y:S05]  /*0f20*/  @!P2 BRA `(.L_x_13) ;  /* 0x000000000010a947 */ /* 0x000fea0003800000 */
[----:B------:R-:W-:Y:S01]  /*0f30*/  DADD R8, -RZ, |R28| ;  /* 0x00000000ff087229 */ /* 0x000fe2000000051c */
[----:B------:R-:W-:Y:S10]  /*0f40*/  BRA `(.L_x_13) ;  /* 0x0000000000087947 */ /* 0x000ff40003800000 */
.L_x_12:
[----:B------:R-:W-:-:S14]  /*0f50*/  DSETP.GEU.AND P2, PT, R8, |R18|, PT ;  /* 0x400000120800722a */ /* 0x000fdc0003f4e000 */
[----:B------:R-:W-:-:S11]  /*0f60*/  @P2 DADD R8, -RZ, |R18| ;  /* 0x00000000ff082229 */ /* 0x000fd60000000512 */
.L_x_13:
[----:B------:R-:W2:Y:S04]  /*0f70*/  LDG.E.64 R10, desc[UR12][R40.64+0x10] ;  /* 0x0000100c280a7981 */ /* 0x000ea8000c1e1b00 */
[----:B------:R-:W2:Y:S04]  /*0f80*/  LDG.E.64 R28, desc[UR12][R42.64+0x10] ;  /* 0x0000100c2a1c7981 */ /* 0x000ea8000c1e1b00 */
[----:B------:R-:W3:Y:S01]  /*0f90*/  LDG.E.64 R12, desc[UR12][R38.64+0x10] ;  /* 0x0000100c260c7981 */ /* 0x000ee2000c1e1b00 */
[----:B--2---:R-:W-:Y:S02]  /*0fa0*/  DADD R16, R28, -R10 ;  /* 0x000000001c107229 */ /* 0x004fe4000000080a */
[----:B---3--:R-:W-:-:S02]  /*0fb0*/  DADD R18, -R10, R12 ;  /* 0x000000000a127229 */ /* 0x008fc4000000010c */
        /* <DEDUP_REMOVED lines=22> */
.L_x_14:
[----:B------:R-:W-:-:S14]  /*1120*/  DSETP.GEU.AND P2, PT, R10, |R28|, PT ;  /* 0x4000001c0a00722a */ /* 0x000fdc0003f4e000 */
[----:B------:R-:W-:-:S11]  /*1130*/  @P2 DADD R10, -RZ, |R28| ;  /* 0x00000000ff0a2229 */ /* 0x000fd6000000051c */
.L_x_15:
[----:B------:R-:W2:Y:S04]  /*1140*/  LDG.E.64 R8, desc[UR12][R40.64+0x18] ;  /* 0x0000180c28087981 */ /* 0x000ea8000c1e1b00 */
[----:B------:R-:W2:Y:S04]  /*1150*/  LDG.E.64 R20, desc[UR12][R42.64+0x18] ;  /* 0x0000180c2a147981 */ /* 0x000ea8000c1e1b00 */
[----:B------:R-:W3:Y:S01]  /*1160*/  LDG.E.64 R12, desc[UR12][R38.64+0x18] ;  /* 0x0000180c260c7981 */ /* 0x000ee2000c1e1b00 */
[----:B------:R-:W-:Y:S02]  /*1170*/  DMUL R34, R34, R10 ;  /* 0x0000000a22227228 */ /* 0x000fe40000000000 */
[----:B--2---:R-:W-:-:S02]  /*1180*/  DADD R18, R20, -R8 ;  /* 0x0000000014127229 */ /* 0x004fc40000000808 */
        /* <DEDUP_REMOVED lines=22> */
.L_x_16:
[----:B------:R-:W-:-:S14]  /*12f0*/  DSETP.GEU.AND P2, PT, R18, |R28|, PT ;  /* 0x4000001c1200722a */ /* 0x000fdc0003f4e000 */
[----:B------:R-:W-:-:S11]  /*1300*/  @P2 DADD R18, -RZ, |R28| ;  /* 0x00000000ff122229 */ /* 0x000fd6000000051c */
.L_x_17:
[----:B------:R-:W-:Y:S02]  /*1310*/  DMUL R20, R8, R18 ;  /* 0x0000001208147228 */ /* 0x000fe40000000000 */
[----:B------:R-:W-:Y:S02]  /*1320*/  DMUL R14, R14, 0.5 ;  /* 0x3fe000000e0e7828 */ /* 0x000fe40000000000 */
[----:B------:R-:W-:Y:S02]  /*1330*/  DMUL R16, R16, 0.5 ;  /* 0x3fe0000010107828 */ /* 0x000fe40000000000 */
[----:B------:R-:W-:Y:S02]  /*1340*/  DMUL R18, R34, 0.5 ;  /* 0x3fe0000022127828 */ /* 0x000fe40000000000 */
[----:B------:R-:W-:-:S11]  /*1350*/  DMUL R20, R20, 0.5 ;  /* 0x3fe0000014147828 */ /* 0x000fd60000000000 */
.L_x_9:
[----:B------:R-:W-:Y:S02]  /*1360*/  ISETP.NE.U32.AND P2, PT, R38, RZ, PT ;  /* 0x000000ff2600720c */ /* 0x000fe40003f45070 */
[----:B------:R-:W-:Y:S02]  /*1370*/  CS2R R10, SRZ ;  /* 0x00000000000a7805 */ /* 0x000fe4000001ff00 */
[----:B------:R-:W-:Y:S02]  /*1380*/  CS2R R12, SRZ ;  /* 0x00000000000c7805 */ /* 0x000fe4000001ff00 */
[----:B------:R-:W-:-:S04]  /*1390*/  ISETP.NE.AND.EX P2, PT, R39, RZ, PT, P2 ;  /* 0x000000ff2700720c */ /* 0x000fc80003f45320 */
[----:B------:R-:W-:Y:S02]  /*13a0*/  ISETP.EQ.OR.EX P1, PT, R3, RZ, !P2, P1 ;  /* 0x000000ff0300720c */ /* 0x000fe40005722710 */
[----:B------:R-:W-:Y:S02]  /*13b0*/  CS2R R2, SRZ ;  /* 0x0000000000027805 */ /* 0x000fe4000001ff00 */
[----:B------:R-:W-:Y:S02]  /*13c0*/  ISETP.GE.OR P1, PT, R84, R7, P1 ;  /* 0x000000075400720c */ /* 0x000fe40000f26670 */
[----:B------:R-:W-:-:S11]  /*13d0*/  CS2R R6, SRZ ;  /* 0x0000000000067805 */ /* 0x000fd6000001ff00 */
[----:B------:R-:W-:Y:S05]  /*13e0*/  @P1 BRA `(.L_x_18) ;  /* 0x0000000400e41947 */ /* 0x000fea0003800000 */
[----:B------:R-:W2:Y:S04]  /*13f0*/  LDG.E.64 R6, desc[UR12][R42.64] ;  /* 0x0000000c2a067981 */ /* 0x000ea8000c1e1b00 */
[----:B------:R-:W2:Y:S04]  /*1400*/  LDG.E.64 R8, desc[UR12][R38.64] ;  /* 0x0000000c26087981 */ /* 0x000ea8000c1e1b00 */
[----:B------:R-:W3:Y:S01]  /*1410*/  LDG.E.64 R2, desc[UR12][R4.64] ;  /* 0x0000000c04027981 */ /* 0x000ee2000c1e1b00 */
[----:B------:R-:W-:Y:S01]  /*1420*/  MOV R0, 0x3ff00000 ;  /* 0x3ff0000000007802 */ /* 0x000fe20000000f00 */
        /* <DEDUP_REMOVED lines=23> */
.L_x_19:
[----:B------:R-:W-:-:S14]  /*15a0*/  DSETP.GEU.AND P1, PT, R12, |R28|, PT ;  /* 0x4000001c0c00722a */ /* 0x000fdc0003f2e000 */
[----:B------:R-:W-:-:S11]  /*15b0*/  @P1 DADD R12, -RZ, |R28| ;  /* 0x00000000ff0c1229 */ /* 0x000fd6000000051c */
.L_x_20:
        /* <DEDUP_REMOVED lines=27> */
.L_x_21:
[----:B------:R-:W-:-:S14]  /*1770*/  DSETP.GEU.AND P1, PT, R10, |R28|, PT ;  /* 0x4000001c0a00722a */ /* 0x000fdc0003f2e000 */
[----:B------:R-:W-:-:S11]  /*1780*/  @P1 DADD R10, -RZ, |R28| ;  /* 0x00000000ff0a1229 */ /* 0x000fd6000000051c */
.L_x_22:
        /* <DEDUP_REMOVED lines=13> */
[C---:B------:R-:W-:Y:S02]  /*1860*/  LOP3.LUT R3, R0.reuse, 0x80000000, R45, 0xb8, !PT ;  /* 0x8000000000037812 */ /* 0x040fe400078eb82d */
[C---:B------:R-:W-:Y:S01]  /*1870*/  LOP3.LUT R7, R0.reuse, 0x80000000, R29, 0xb8, !PT ;  /* 0x8000000000077812 */ /* 0x040fe200078eb81d */
[----:B------:R-:W-:Y:S01]  /*1880*/  DSETP.GEU.AND P1, PT, |R28|, |R34|, PT ;  /* 0x400000221c00722a */ /* 0x000fe20003f2e200 */
[----:B------:R-:W-:-:S04]  /*1890*/  LOP3.LUT R9, R0, 0x80000000, R35, 0xb8, !PT ;  /* 0x8000000000097812 */ /* 0x000fc800078eb823 */
[C---:B------:R-:W-:Y:S02]  /*18a0*/  DADD R6, R2.reuse, R6 ;  /* 0x0000000002067229 */ /* 0x040fe40000000006 */
[----:B------:R-:W-:-:S06]  /*18b0*/  DADD R2, R2, R8 ;  /* 0x0000000002027229 */ /* 0x000fcc0000000008 */
[----:B------:R-:W-:-:S08]  /*18c0*/  DMUL R6, |R6|, 0.25 ;  /* 0x3fd0000006067828 */ /* 0x000fd00000000200 */
[----:B------:R-:W-:Y:S02]  /*18d0*/  DMUL R32, R6, R2 ;  /* 0x0000000206207228 */ /* 0x000fe40000000000 */
[----:B------:R-:W-:Y:S01]  /*18e0*/  DADD R2, -RZ, |R44| ;  /* 0x00000000ff027229 */ /* 0x000fe2000000052c */
[----:B------:R-:W-:Y:S10]  /*18f0*/  @!P1 BRA `(.L_x_23) ;  /* 0x0000000000109947 */ /* 0x000ff40003800000 */
[----:B------:R-:W-:-:S14]  /*1900*/  DSETP.GEU.AND P1, PT, R2, |R34|, PT ;  /* 0x400000220200722a */ /* 0x000fdc0003f2e000 */
[----:B------:R-:W-:Y:S05]  /*1910*/  @!P1 BRA `(.L_x_24) ;  /* 0x0000000000109947 */ /* 0x000fea0003800000 */
[----:B------:R-:W-:Y:S01]  /*1920*/  DADD R2, -RZ, |R34| ;  /* 0x00000000ff027229 */ /* 0x000fe20000000522 */
[----:B------:R-:W-:Y:S10]  /*1930*/  BRA `(.L_x_24) ;  /* 0x0000000000087947 */ /* 0x000ff40003800000 */
.L_x_23:
[----:B------:R-:W-:-:S14]  /*1940*/  DSETP.GEU.AND P1, PT, R2, |R28|, PT ;  /* 0x4000001c0200722a */ /* 0x000fdc0003f2e000 */
[----:B------:R-:W-:-:S11]  /*1950*/  @P1 DADD R2, -RZ, |R28| ;  /* 0x00000000ff021229 */ /* 0x000fd6000000051c */
.L_x_24:
[----:B------:R-:W2:Y:S04]  /*1960*/  LDG.E.64 R4, desc[UR12][R4.64+0x18] ;  /* 0x0000180c04047981 */ /* 0x000ea8000c1e1b00 */
[----:B------:R-:W2:Y:S04]  /*1970*/  LDG.E.64 R8, desc[UR12][R42.64+0x18] ;  /* 0x0000180c2a087981 */ /* 0x000ea8000c1e1b00 */
[----:B------:R-:W3:Y:S01]  /*1980*/  LDG.E.64 R28, desc[UR12][R38.64+0x18] ;  /* 0x0000180c261c7981 */ /* 0x000ee2000c1e1b00 */
[----:B------:R-:W-:Y:S02]  /*1990*/  DMUL R32, R32, R2 ;  /* 0x0000000220207228 */ /* 0x000fe40000000000 */
[----:B--2---:R-:W-:-:S02]  /*19a0*/  DADD R6, -R8, R4 ;  /* 0x0000000008067229 */ /* 0x004fc40000000104 */
[----:B---3--:R-:W-:Y:S02]  /*19b0*/  DADD R34, -R8, R28 ;  /* 0x0000000008227229 */ /* 0x008fe4000000011c */
[----:B------:R-:W-:-:S04]  /*19c0*/  DADD R8, -R28, R4 ;  /* 0x000000001c087229 */ /* 0x000fc80000000104 */
[----:B------:R-:W-:Y:S01]  /*19d0*/  DMUL R28, R6, 0.5 ;  /* 0x3fe00000061c7828 */ /* 0x000fe20000000000 */
[----:B------:R-:W-:Y:S01]  /*19e0*/  MOV R4, RZ ;  /* 0x000000ff00047202 */ /* 0x000fe20000000f00 */
[----:B------:R-:W-:Y:S01]  /*19f0*/  IMAD.MOV.U32 R6, RZ, RZ, RZ ;  /* 0x000000ffff067224 */ /* 0x000fe200078e00ff */
[----:B------:R-:W-:Y:S02]  /*1a00*/  DADD R44, R34, R34 ;  /* 0x00000000222c7229 */ /* 0x000fe40000000022 */
[----:B------:R-:W-:Y:S01]  /*1a10*/  DADD R34, R8, R8 ;  /* 0x0000000008227229 */ /* 0x000fe20000000008 */
[----:B------:R-:W-:-:S04]  /*1a20*/  IMAD.MOV.U32 R8, RZ, RZ, RZ ;  /* 0x000000ffff087224 */ /* 0x000fc800078e00ff */
[C---:B------:R-:W-:Y:S01]  /*1a30*/  LOP3.LUT R9, R0.reuse, 0x80000000, R29, 0xb8, !PT ;  /* 0x8000000000097812 */ /* 0x040fe200078eb81d */
[----:B------:R-:W-:Y:S02]  /*1a40*/  DADD R2, -RZ, |R44| ;  /* 0x00000000ff027229 */ /* 0x000fe4000000052c */
        /* <DEDUP_REMOVED lines=12> */
.L_x_25:
[----:B------:R-:W-:-:S14]  /*1b10*/  DSETP.GEU.AND P1, PT, R2, |R28|, PT ;  /* 0x4000001c0200722a */ /* 0x000fdc0003f2e000 */
[----:B------:R-:W-:-:S11]  /*1b20*/  @P1 DADD R2, -RZ, |R28| ;  /* 0x00000000ff021229 */ /* 0x000fd6000000051c */
.L_x_26:
[----:B------:R-:W-:Y:S02]  /*1b30*/  DMUL R2, R4, R2 ;  /* 0x0000000204027228 */ /* 0x000fe40000000000 */
[----:B------:R-:W-:Y:S02]  /*1b40*/  DMUL R12, R12, 0.5 ;  /* 0x3fe000000c0c7828 */ /* 0x000fe40000000000 */
[----:B------:R-:W-:Y:S02]  /*1b50*/  DMUL R10, R10, 0.5 ;  /* 0x3fe000000a0a7828 */ /* 0x000fe40000000000 */
[----:B------:R-:W-:Y:S02]  /*1b60*/  DMUL R6, R32, 0.5 ;  /* 0x3fe0000020067828 */ /* 0x000fe40000000000 */
[----:B------:R-:W-:-:S11]  /*1b70*/  DMUL R2, R2, 0.5 ;  /* 0x3fe0000002027828 */ /* 0x000fd60000000000 */
.L_x_18:
[----:B------:R-:W2:Y:S04]  /*1b80*/  @P0 LDG.E.64 R4, desc[UR12][R40.64+0x8] ;  /* 0x0000080c28040981 */ /* 0x000ea8000c1e1b00 */
[----:B------:R-:W3:Y:S04]  /*1b90*/  LDG.E.64 R46, desc[UR12][R42.64+0x8] ;  /* 0x0000080c2a2e7981 */ /* 0x000ee8000c1e1b00 */
[----:B------:R-:W4:Y:S04]  /*1ba0*/  @P2 LDG.E.64 R48, desc[UR12][R38.64+0x8] ;  /* 0x0000080c26302981 */ /* 0x000f28000c1e1b00 */
[----:B------:R-:W5:Y:S04]  /*1bb0*/  LDG.E.64 R32, desc[UR12][R42.64+0x10] ;  /* 0x0000100c2a207981 */ /* 0x000f68000c1e1b00 */
[----:B------:R-:W5:Y:S04]  /*1bc0*/  @P2 LDG.E.64 R52, desc[UR12][R38.64+0x10] ;  /* 0x0000100c26342981 */ /* 0x000f68000c1e1b00 */
[----:B------:R-:W5:Y:S04]  /*1bd0*/  @P0 LDG.E.64 R60, desc[UR12][R40.64] ;  /* 0x0000000c283c0981 */ /* 0x000f68000c1e1b00 */
[----:B------:R-:W5:Y:S04]  /*1be0*/  LDG.E.64 R28, desc[UR12][R42.64] ;  /* 0x0000000c2a1c7981 */ /* 0x000f68000c1e1b00 */
[----:B------:R-:W5:Y:S04]  /*1bf0*/  LDG.E.64 R34, desc[UR12][R42.64+0x18] ;  /* 0x0000180c2a227981 */ /* 0x000f68000c1e1b00 */
[----:B------:R-:W5:Y:S04]  /*1c00*/  @P2 LDG.E.64 R44, desc[UR12][R38.64] ;  /* 0x0000000c262c2981 */ /* 0x000f68000c1e1b00 */
[----:B------:R-:W5:Y:S04]  /*1c10*/  @P2 LDG.E.64 R54, desc[UR12][R38.64+0x18] ;  /* 0x0000180c26362981 */ /* 0x000f68000c1e1b00 */
[----:B------:R-:W5:Y:S04]  /*1c20*/  @P0 LDG.E.64 R64, desc[UR12][R40.64+0x10] ;  /* 0x0000100c28400981 */ /* 0x000f68000c1e1b00 */
[----:B------:R1:W5:Y:S01]  /*1c30*/  @P0 LDG.E.64 R56, desc[UR12][R40.64+0x18] ;  /* 0x0000180c28380981 */ /* 0x000362000c1e1b00 */
[----:B------:R-:W-:Y:S01]  /*1c40*/  MOV R62, 0x0 ;  /* 0x00000000003e7802 */ /* 0x000fe20000000f00 */
[----:B------:R-:W-:Y:S01]  /*1c50*/  IMAD.MOV.U32 R63, RZ, RZ, 0x3fd80000 ;  /* 0x3fd80000ff3f7424 */ /* 0x000fe200078e00ff */
[----:B------:R-:W-:Y:S01]  /*1c60*/  DMUL R58, R36, R30 ;  /* 0x0000001e243a7228 */ /* 0x000fe20000000000 */
[----:B------:R-:W-:-:S09]  /*1c70*/  UISETP.NE.AND UP0, UPT, UR11, URZ, UPT ;  /* 0x000000ff0b00728c */ /* 0x000fd2000bf05270 */
[----:B------:R-:W-:Y:S02]  /*1c80*/  R2UR UR20, R58 ;  /* 0x000000003a1472ca */ /* 0x000fe400000e0000 */
[----:B------:R-:W-:Y:S01]  /*1c90*/  R2UR UR21, R59 ;  /* 0x000000003b1572ca */ /* 0x000fe200000e0000 */
[----:B------:R-:W-:Y:S01]  /*1ca0*/  UMOV UR4, 0x0 ;  /* 0x0000000000047882 */ /* 0x000fe20000000000 */
[----:B------:R-:W-:Y:S01]  /*1cb0*/  UMOV UR5, 0x3ff00000 ;  /* 0x3ff0000000057882 */ /* 0x000fe20000000000 */
[----:B------:R-:W-:Y:S01]  /*1cc0*/  UMOV UR6, 0x0 ;  /* 0x0000000000067882 */ /* 0x000fe20000000000 */
[----:B------:R-:W-:Y:S01]  /*1cd0*/  UMOV UR7, 0x3ff00000 ;  /* 0x3ff0000000077882 */ /* 0x000fe20000000000 */
[----:B--2---:R-:W-:-:S06]  /*1ce0*/  @P0 DADD R68, R4, R68 ;  /* 0x0000000004440229 */ /* 0x004fcc0000000044 */
[----:B---3--:R-:W-:Y:S02]  /*1cf0*/  @!P0 IMAD.MOV.U32 R68, RZ, RZ, R46 ;  /* 0x000000ffff448224 */ /* 0x008fe400078e002e */
[----:B------:R-:W-:-:S06]  /*1d00*/  @!P0 IMAD.MOV.U32 R69, RZ, RZ, R47 ;  /* 0x000000ffff458224 */ /* 0x000fcc00078e002f */
[----:B------:R-:W-:-:S08]  /*1d10*/  DMUL R4, R68, R68 ;  /* 0x0000004444047228 */ /* 0x000fd00000000000 */
[----:B------:R-:W-:-:S06]  /*1d20*/  DADD R80, R4, 1 ;  /* 0x3ff0000004507429 */ /* 0x000fcc0000000000 */
[----:B------:R-:W1:Y:S04]  /*1d30*/  MUFU.RSQ64H R9, R81 ;  /* 0x0000005100097308 */ /* 0x000e680000001c00 */
[----:B------:R-:W-:-:S06]  /*1d40*/  VIADD R8, R81, 0xfcb00000 ;  /* 0xfcb0000051087836 */ /* 0x000fcc0000000000 */
[----:B-1----:R-:W-:-:S08]  /*1d50*/  DMUL R40, R8, R8 ;  /* 0x0000000808287228 */ /* 0x002fd00000000000 */
[----:B------:R-:W-:-:S08]  /*1d60*/  DFMA R40, R80, -R40, 1 ;  /* 0x3ff000005028742b */ /* 0x000fd00000000828 */
[----:B------:R-:W-:Y:S02]  /*1d70*/  DFMA R62, R40, R62, 0.5 ;  /* 0x3fe00000283e742b */ /* 0x000fe4000000003e */
[----:B------:R-:W-:Y:S01]  /*1d80*/  DMUL R40, R8, R40 ;  /* 0x0000002808287228 */ /* 0x000fe20000000000 */
[----:B------:R-:W-:-:S07]  /*1d90*/  @P0 IMAD.MOV.U32 R30, RZ, RZ, R46 ;  /* 0x000000ffff1e0224 */ /* 0x000fce00078e002e */
[----:B------:R-:W-:Y:S01]  /*1da0*/  DFMA R62, R62, R40, R8 ;  /* 0x000000283e3e722b */ /* 0x000fe20000000008 */
[--C-:B------:R-:W-:Y:S01]  /*1db0*/  @P0 IMAD.MOV.U32 R31, RZ, RZ, R47.reuse ;  /* 0x000000ffff1f0224 */ /* 0x100fe200078e002f */
[----:B------:R-:W-:Y:S01]  /*1dc0*/  @!P0 MOV R30, R46 ;  /* 0x0000002e001e8202 */ /* 0x000fe20000000f00 */
[----:B------:R-:W-:-:S05]  /*1dd0*/  @!P0 IMAD.MOV.U32 R31, RZ, RZ, R47 ;  /* 0x000000ffff1f8224 */ /* 0x000fca00078e002f */
[----:B------:R-:W-:Y:S01]  /*1de0*/  DMUL R46, R80, R62 ;  /* 0x0000003e502e7228 */ /* 0x000fe20000000000 */
[----:B------:R-:W-:Y:S01]  /*1df0*/  MOV R38, R30 ;  /* 0x0000001e00267202 */ /* 0x000fe20000000f00 */
[----:B------:R-:W-:Y:S01]  /*1e00*/  IMAD.MOV.U32 R39, RZ, RZ, R31 ;  /* 0x000000ffff277224 */ /* 0x000fe200078e001f */
[----:B----4-:R-:W-:Y:S01]  /*1e10*/  @P2 DADD R38, R48, -R10 ;  /* 0x0000000030262229 */ /* 0x010fe2000000080a */
[----:B-----5:R-:W-:Y:S02]  /*1e20*/  IMAD.MOV.U32 R40, RZ, RZ, R32 ;  /* 0x000000ffff287224 */ /* 0x020fe400078e0020 */
[----:B------:R-:W-:Y:S01]  /*1e30*/  IMAD.MOV.U32 R41, RZ, RZ, R33 ;  /* 0x000000ffff297224 */ /* 0x000fe200078e0021 */
[----:B------:R-:W-:Y:S02]  /*1e40*/  @P2 DADD R40, R52, -R6 ;  /* 0x0000000034282229 */ /* 0x000fe40000000806 */
[----:B------:R-:W-:Y:S01]  /*1e50*/  DFMA R10, R46, -R46, R80 ;  /* 0x8000002e2e0a722b */ /* 0x000fe20000000050 */
[----:B------:R-:W-:-:S02]  /*1e60*/  VIADD R7, R63, 0xfff00000 ;  /* 0xfff000003f077836 */ /* 0x000fc40000000000 */
[----:B------:R-:W-:Y:S01]  /*1e70*/  IMAD.MOV.U32 R6, RZ, RZ, R62 ;  /* 0x000000ffff067224 */ /* 0x000fe200078e003e */
[----:B------:R-:W-:Y:S01]  /*1e80*/  @P0 DADD R50, R60, R50 ;  /* 0x000000003c320229 */ /* 0x000fe20000000032 */
[----:B------:R-:W-:Y:S01]  /*1e90*/  IMAD.MOV.U32 R36, RZ, RZ, R28 ;  /* 0x000000ffff247224 */ /* 0x000fe200078e001c */
[----:B------:R-:W-:Y:S01]  /*1ea0*/  MOV R42, R34 ;  /* 0x00000022002a7202 */ /* 0x000fe20000000f00 */
[----:B------:R-:W-:Y:S01]  /*1eb0*/  IMAD.MOV.U32 R37, RZ, RZ, R29 ;  /* 0x000000ffff257224 */ /* 0x000fe200078e001d */
[----:B------:R-:W-:Y:S01]  /*1ec0*/  @P2 DADD R36, R44, -R12 ;  /* 0x000000002c242229 */ /* 0x000fe2000000080c */
[----:B------:R-:W-:Y:S01]  /*1ed0*/  IMAD.MOV.U32 R43, RZ, RZ, R35 ;  /* 0x000000ffff2b7224 */ /* 0x000fe200078e0023 */
[----:B------:R-:W-:Y:S02]  /*1ee0*/  @P2 DADD R42, R54, -R2 ;  /* 0x00000000362a2229 */ /* 0x000fe40000000802 */
[----:B------:R-:W-:Y:S02]  /*1ef0*/  @P0 DADD R74, R64, R74 ;  /* 0x00000000404a0229 */ /* 0x000fe4000000004a */
[----:B------:R-:W-:-:S02]  /*1f00*/  @P0 DADD R72, R56, R72 ;  /* 0x0000000038480229 */ /* 0x000fc40000000048 */
[----:B------:R-:W-:Y:S02]  /*1f10*/  DADD R60, R28, -R14 ;  /* 0x000000001c3c7229 */ /* 0x000fe4000000080e */
[----:B------:R-:W-:Y:S02]  /*1f20*/  DADD R2, R30, -R16 ;  /* 0x000000001e027229 */ /* 0x000fe40000000810 */
[----:B------:R-:W-:Y:S02]  /*1f30*/  DADD R44, R32, -R18 ;  /* 0x00000000202c7229 */ /* 0x000fe40000000812 */
[----:B------:R-:W-:Y:S01]  /*1f40*/  DFMA R66, R10, R6, R46 ;  /* 0x000000060a42722b */ /* 0x000fe2000000002e */
[----:B------:R-:W-:Y:S01]  /*1f50*/  ISETP.GE.U32.AND P1, PT, R8, 0x7ca00000, PT ;  /* 0x7ca000000800780c */ /* 0x000fe20003f26070 */
[----:B------:R-:W-:Y:S01]  /*1f60*/  @!P0 IMAD.MOV.U32 R51, RZ, RZ, R29 ;  /* 0x000000ffff338224 */ /* 0x000fe200078e001d */
[----:B------:R-:W-:Y:S01]  /*1f70*/  @!P0 MOV R50, R28 ;  /* 0x0000001c00328202 */ /* 0x000fe20000000f00 */
[----:B------:R-:W-:Y:S10]  /*1f80*/  BRA.U !UP0, `(.L_x_27) ;  /* 0x00000001081c7547 */ /* 0x000ff4000b800000 */
[----:B------:R-:W-:-:S06]  /*1f90*/  UISETP.NE.AND UP1, UPT, UR11, 0x1, UPT ;  /* 0x000000010b00788c */ /* 0x000fcc000bf25270 */
[----:B------:R-:W-:-:S13]  /*1fa0*/  PLOP3.LUT P2, PT, PT, PT, UP1, 0x80, 0x8 ;  /* 0x000000000008781c */ /* 0x000fda0003f4f018 */
[----:B------:R-:W-:-:S10]  /*1fb0*/  @!P2 DMUL R12, R24, R24 ;  /* 0x00000018180ca228 */ /* 0x000fd40000000000 */
[----:B------:R-:W-:Y:S02]  /*1fc0*/  @!P2 R2UR UR4, R12 ;  /* 0x000000000c04a2ca */ /* 0x000fe400000e0000 */
[----:B------:R-:W-:-:S09]  /*1fd0*/  @!P2 R2UR UR5, R13 ;  /* 0x000000000d05a2ca */ /* 0x000fd200000e0000 */
[----:B------:R-:W-:Y:S02]  /*1fe0*/  @UP1 UMOV UR4, URZ ;  /* 0x000000ff00041c82 */ /* 0x000fe40008000000 */
[----:B------:R-:W-:-:S05]  /*1ff0*/  @UP1 UMOV UR5, URZ ;  /* 0x000000ff00051c82 */ /* 0x000fca0008000000 */
.L_x_27:
[----:B------:R-:W-:Y:S05]  /*2000*/  BRA.U !UP0, `(.L_x_28) ;  /* 0x00000001081c7547 */ /* 0x000fea000b800000 */
[----:B------:R-:W-:-:S06]  /*2010*/  UISETP.NE.AND UP0, UPT, UR11, 0x1, UPT ;  /* 0x000000010b00788c */ /* 0x000fcc000bf05270 */
[----:B------:R-:W-:-:S13]  /*2020*/  PLOP3.LUT P2, PT, PT, PT, UP0, 0x80, 0x8 ;  /* 0x000000000008781c */ /* 0x000fda0003f4f008 */
[----:B------:R-:W-:-:S10]  /*2030*/  @!P2 DMUL R12, R22, R22 ;  /* 0x00000016160ca228 */ /* 0x000fd40000000000 */
[----:B------:R-:W-:Y:S02]  /*2040*/  @!P2 R2UR UR6, R12 ;  /* 0x000000000c06a2ca */ /* 0x000fe400000e0000 */
[----:B------:R-:W-:-:S09]  /*2050*/  @!P2 R2UR UR7, R13 ;  /* 0x000000000d07a2ca */ /* 0x000fd200000e0000 */
[----:B------:R-:W-:Y:S02]  /*2060*/  @UP0 UMOV UR6, URZ ;  /* 0x000000ff00060c82 */ /* 0x000fe40008000000 */
[----:B------:R-:W-:-:S05]  /*2070*/  @UP0 UMOV UR7, URZ ;  /* 0x000000ff00070c82 */ /* 0x000fca0008000000 */
.L_x_28:
[----:B------:R-:W-:Y:S01]  /*2080*/  @!P0 IMAD.MOV.U32 R74, RZ, RZ, R32 ;  /* 0x000000ffff4a8224 */ /* 0x000fe200078e0020 */
[----:B------:R-:W-:Y:S01]  /*2090*/  @!P0 MOV R72, R34 ;  /* 0x0000002200488202 */ /* 0x000fe20000000f00 */
[----:B------:R-:W-:Y:S02]  /*20a0*/  @!P0 IMAD.MOV.U32 R75, RZ, RZ, R33 ;  /* 0x000000ffff4b8224 */ /* 0x000fe400078e0021 */
[----:B------:R-:W-:Y:S01]  /*20b0*/  @!P0 IMAD.MOV.U32 R73, RZ, RZ, R35 ;  /* 0x000000ffff498224 */ /* 0x000fe200078e0023 */
[----:B------:R-:W-:Y:S06]  /*20c0*/  @!P1 BRA `(.L_x_29) ;  /* 0x0000000000289947 */ /* 0x000fec0003800000 */
[----:B------:R-:W-:Y:S01]  /*20d0*/  IMAD.MOV.U32 R12, RZ, RZ, R10 ;  /* 0x000000ffff0c7224 */ /* 0x000fe200078e000a */
[----:B------:R-:W-:Y:S01]  /*20e0*/  MOV R10, R46 ;  /* 0x0000002e000a7202 */ /* 0x000fe20000000f00 */
[----:B------:R-:W-:Y:S01]  /*20f0*/  IMAD.MOV.U32 R13, RZ, RZ, R62 ;  /* 0x000000ffff0d7224 */ /* 0x000fe200078e003e */
[----:B------:R-:W-:Y:S01]  /*2100*/  MOV R86, 0x2150 ;  /* 0x0000215000567802 */ /* 0x000fe20000000f00 */
[----:B------:R-:W-:Y:S02]  /*2110*/  IMAD.MOV.U32 R9, RZ, RZ, R47 ;  /* 0x000000ffff097224 */ /* 0x000fe400078e002f */
[----:B------:R-:W-:Y:S02]  /*2120*/  IMAD.MOV.U32 R6, RZ, RZ, R80 ;  /* 0x000000ffff067224 */ /* 0x000fe400078e0050 */
[----:B------:R-:W-:-:S07]  /*2130*/  IMAD.MOV.U32 R0, RZ, RZ, R81 ;  /* 0x000000ffff007224 */ /* 0x000fce00078e0051 */
[----:B0-----:R-:W-:Y:S05]  /*2140*/  CALL.REL.NOINC `($__internal_1_$__cuda_sm20_dsqrt_rn_f64_mediumpath_v1) ;  /* 0x0000006000347944 */ /* 0x001fea0003c00000 */
[----:B------:R-:W-:Y:S01]  /*2150*/  MOV R66, R6 ;  /* 0x0000000600427202 */ /* 0x000fe20000000f00 */
[----:B------:R-:W-:-:S07]  /*2160*/  IMAD.MOV.U32 R67, RZ, RZ, R0 ;  /* 0x000000ffff437224 */ /* 0x000fce00078e0000 */
.L_x_29:
[----:B------:R-:W1:Y:S01]  /*2170*/  MUFU.RCP64H R7, R51 ;  /* 0x0000003300077308 */ /* 0x000e620000001800 */
[----:B------:R-:W-:Y:S01]  /*2180*/  IMAD.MOV.U32 R6, RZ, RZ, 0x1 ;  /* 0x00000001ff067424 */ /* 0x000fe200078e00ff */
[----:B------:R-:W-:Y:S01]  /*2190*/  UMOV UR16, 0x1 ;  /* 0x0000000100107882 */ /* 0x000fe20000000000 */
[----:B------:R-:W-:Y:S02]  /*21a0*/  UMOV UR17, 0x40100000 ;  /* 0x4010000000117882 */ /* 0x000fe40000000000 */
[----:B------:R-:W-:-:S10]  /*21b0*/  DFMA R82, R74, UR16, R50 ;  /* 0x000000104a527c2b */ /* 0x000fd40008000032 */
[----:B------:R-:W-:Y:S01]  /*21c0*/  FSETP.GEU.AND P1, PT, |R83|, 6.5827683646048100446e-37, PT ;  /* 0x036000005300780b */ /* 0x000fe20003f2e200 */
[----:B-1----:R-:W-:-:S08]  /*21d0*/  DFMA R8, R6, -R50, 1 ;  /* 0x3ff000000608742b */ /* 0x002fd00000000832 */
[----:B------:R-:W-:-:S08]  /*21e0*/  DFMA R8, R8, R8, R8 ;  /* 0x000000080808722b */ /* 0x000fd00000000008 */
[----:B------:R-:W-:-:S08]  /*21f0*/  DFMA R8, R6, R8, R6 ;  /* 0x000000080608722b */ /* 0x000fd00000000006 */
[----:B------:R-:W-:-:S08]  /*2200*/  DFMA R6, R8, -R50, 1 ;  /* 0x3ff000000806742b */ /* 0x000fd00000000832 */
[----:B------:R-:W-:-:S08]  /*2210*/  DFMA R6, R8, R6, R8 ;  /* 0x000000060806722b */ /* 0x000fd00000000008 */
[----:B------:R-:W-:-:S08]  /*2220*/  DMUL R8, R82, R6 ;  /* 0x0000000652087228 */ /* 0x000fd00000000000 */
[----:B------:R-:W-:-:S08]  /*2230*/  DFMA R10, R8, -R50, R82 ;  /* 0x80000032080a722b */ /* 0x000fd00000000052 */
[----:B------:R-:W-:-:S10]  /*2240*/  DFMA R6, R6, R10, R8 ;  /* 0x0000000a0606722b */ /* 0x000fd40000000008 */
[----:B------:R-:W-:-:S05]  /*2250*/  FFMA R0, RZ, R51, R7 ;  /* 0x00000033ff007223 */ /* 0x000fca0000000007 */
[----:B------:R-:W-:-:S13]  /*2260*/  FSETP.GT.AND P0, PT, |R0|, 1.469367938527859385e-39, PT ;  /* 0x001000000000780b */ /* 0x000fda0003f04200 */
[----:B------:R-:W-:Y:S05]  /*2270*/  @P0 BRA P1, `(.L_x_30) ;  /* 0x0000000000180947 */ /* 0x000fea0000800000 */
[----:B------:R-:W-:Y:S01]  /*2280*/  IMAD.MOV.U32 R6, RZ, RZ, R82 ;  /* 0x000000ffff067224 */ /* 0x000fe200078e0052 */
[----:B------:R-:W-:Y:S01]  /*2290*/  MOV R7, R83 ;  /* 0x0000005300077202 */ /* 0x000fe20000000f00 */
[----:B------:R-:W-:Y:S01]  /*22a0*/  IMAD.MOV.U32 R8, RZ, RZ, R50 ;  /* 0x000000ffff087224 */ /* 0x000fe200078e0032 */
[----:B------:R-:W-:Y:S01]  /*22b0*/  MOV R0, 0x22e0 ;  /* 0x000022e000007802 */ /* 0x000fe20000000f00 */
[----:B------:R-:W-:-:S07]  /*22c0*/  IMAD.MOV.U32 R9, RZ, RZ, R51 ;  /* 0x000000ffff097224 */ /* 0x000fce00078e0033 */
[----:B0-----:R-:W-:Y:S05]  /*22d0*/  CALL.REL.NOINC `($__internal_0_$__cuda_sm20_div_rn_f64_full) ;  /* 0x00000058003c7944 */ /* 0x001fea0003c00000 */
.L_x_30:
[----:B------:R-:W-:Y:S01]  /*22e0*/  DMUL R46, R2, R2 ;  /* 0x00000002022e7228 */ /* 0x000fe20000000000 */
[----:B------:R-:W-:Y:S01]  /*22f0*/  MOV R12, 0x0 ;  /* 0x00000000000c7802 */ /* 0x000fe20000000f00 */
[----:B------:R-:W-:Y:S01]  /*2300*/  IMAD.MOV.U32 R13, RZ, RZ, 0x3fd80000 ;  /* 0x3fd80000ff0d7424 */ /* 0x000fe200078e00ff */
[----:B------:R-:W-:Y:S02]  /*2310*/  DMUL R50, R66, R50 ;  /* 0x0000003242327228 */ /* 0x000fe40000000000 */
[----:B------:R-:W-:-:S03]  /*2320*/  DFMA R52, R6, R66, -1 ;  /* 0xbff000000634742b */ /* 0x000fc60000000042 */
[----:B------:R-:W-:-:S03]  /*2330*/  DADD R48, R46, 1 ;  /* 0x3ff000002e307429 */ /* 0x000fc60000000000 */
[C---:B------:R-:W-:Y:S02]  /*2340*/  DMUL R56, R50.reuse, R6 ;  /* 0x0000000632387228 */ /* 0x040fe40000000000 */
[C---:B------:R-:W-:Y:S01]  /*2350*/  DFMA R52, R50.reuse, R52, -R74 ;  /* 0x000000343234722b */ /* 0x040fe2000000084a */
[----:B------:R-:W1:Y:S01]  /*2360*/  MUFU.RSQ64H R9, R49 ;  /* 0x0000003100097308 */ /* 0x000e620000001c00 */
[----:B------:R-:W-:-:S03]  /*2370*/  DMUL R54, R50, R72 ;  /* 0x0000004832367228 */ /* 0x000fc60000000000 */
[----:B------:R-:W-:Y:S01]  /*2380*/  VIADD R8, R49, 0xfcb00000 ;  /* 0xfcb0000031087836 */ /* 0x000fe20000000000 */
[----:B------:R-:W-:-:S04]  /*2390*/  DMUL R56, R56, R68 ;  /* 0x0000004438387228 */ /* 0x000fc80000000000 */
[----:B------:R-:W-:Y:S01]  /*23a0*/  ISETP.GE.U32.AND P0, PT, R8, 0x7ca00000, PT ;  /* 0x7ca000000800780c */ /* 0x000fe20003f06070 */
[----:B-1----:R-:W-:-:S08]  /*23b0*/  DMUL R10, R8, R8 ;  /* 0x00000008080a7228 */ /* 0x002fd00000000000 */
[----:B------:R-:W-:-:S08]  /*23c0*/  DFMA R10, R48, -R10, 1 ;  /* 0x3ff00000300a742b */ /* 0x000fd0000000080a */
[----:B------:R-:W-:Y:S02]  /*23d0*/  DFMA R12, R10, R12, 0.5 ;  /* 0x3fe000000a0c742b */ /* 0x000fe4000000000c */
[----:B------:R-:W-:-:S08]  /*23e0*/  DMUL R10, R8, R10 ;  /* 0x0000000a080a7228 */ /* 0x000fd00000000000 */
[----:B------:R-:W-:-:S08]  /*23f0*/  DFMA R10, R12, R10, R8 ;  /* 0x0000000a0c0a722b */ /* 0x000fd00000000008 */
[----:B------:R-:W-:Y:S02]  /*2400*/  DMUL R58, R48, R10 ;  /* 0x0000000a303a7228 */ /* 0x000fe40000000000 */
[----:B------:R-:W-:Y:S02]  /*2410*/  VIADD R7, R11, 0xfff00000 ;  /* 0xfff000000b077836 */ /* 0x000fe40000000000 */
[----:B------:R-:W-:-:S04]  /*2420*/  IMAD.MOV.U32 R6, RZ, RZ, R10 ;  /* 0x000000ffff067224 */ /* 0x000fc800078e000a */
[----:B------:R-:W-:-:S08]  /*2430*/  DFMA R62, R58, -R58, R48 ;  /* 0x8000003a3a3e722b */ /* 0x000fd00000000030 */
[----:B------:R-:W-:Y:S01]  /*2440*/  DFMA R76, R62, R6, R58 ;  /* 0x000000063e4c722b */ /* 0x000fe2000000003a */
[----:B------:R-:W-:Y:S10]  /*2450*/  @!P0 BRA `(.L_x_31) ;  /* 0x00000000002c8947 */ /* 0x000ff40003800000 */
[----:B------:R-:W-:Y:S01]  /*2460*/  MOV R13, R10 ;  /* 0x0000000a000d7202 */ /* 0x000fe20000000f00 */
        /* <DEDUP_REMOVED lines=8> */
[----:B------:R-:W-:Y:S01]  /*24f0*/  IMAD.MOV.U32 R76, RZ, RZ, R6 ;  /* 0x000000ffff4c7224 */ /* 0x000fe200078e0006 */
[----:B------:R-:W-:-:S07]  /*2500*/  MOV R77, R0 ;  /* 0x00000000004d7202 */ /* 0x000fce0000000f00 */
.L_x_31:
[----:B------:R-:W1:Y:S01]  /*2510*/  MUFU.RCP64H R7, R61 ;  /* 0x0000003d00077308 */ /* 0x000e620000001800 */
[----:B------:R-:W-:Y:S01]  /*2520*/  IMAD.MOV.U32 R6, RZ, RZ, 0x1 ;  /* 0x00000001ff067424 */ /* 0x000fe200078e00ff */
[----:B------:R-:W-:Y:S01]  /*2530*/  UMOV UR16, 0x1 ;  /* 0x0000000100107882 */ /* 0x000fe20000000000 */
[----:B------:R-:W-:Y:S02]  /*2540*/  UMOV UR17, 0x40100000 ;  /* 0x4010000000117882 */ /* 0x000fe40000000000 */
[----:B------:R-:W-:-:S10]  /*2550*/  DFMA R58, R44, UR16, R60 ;  /* 0x000000102c3a7c2b */ /* 0x000fd4000800003c */
[----:B------:R-:W-:Y:S01]  /*2560*/  FSETP.GEU.AND P1, PT, |R59|, 6.5827683646048100446e-37, PT ;  /* 0x036000003b00780b */ /* 0x000fe20003f2e200 */
[----:B-1----:R-:W-:-:S08]  /*2570*/  DFMA R8, -R60, R6, 1 ;  /* 0x3ff000003c08742b */ /* 0x002fd00000000106 */
[----:B------:R-:W-:-:S08]  /*2580*/  DFMA R8, R8, R8, R8 ;  /* 0x000000080808722b */ /* 0x000fd00000000008 */
[----:B------:R-:W-:-:S08]  /*2590*/  DFMA R8, R6, R8, R6 ;  /* 0x000000080608722b */ /* 0x000fd00000000006 */
[----:B------:R-:W-:-:S08]  /*25a0*/  DFMA R6, -R60, R8, 1 ;  /* 0x3ff000003c06742b */ /* 0x000fd00000000108 */
[----:B------:R-:W-:-:S08]  /*25b0*/  DFMA R6, R8, R6, R8 ;  /* 0x000000060806722b */ /* 0x000fd00000000008 */
[----:B------:R-:W-:-:S08]  /*25c0*/  DMUL R8, R58, R6 ;  /* 0x000000063a087228 */ /* 0x000fd00000000000 */
[----:B------:R-:W-:-:S08]  /*25d0*/  DFMA R10, -R60, R8, R58 ;  /* 0x000000083c0a722b */ /* 0x000fd0000000013a */
        /* <DEDUP_REMOVED lines=10> */
.L_x_32:
[----:B------:R-:W1:Y:S01]  /*2680*/  MUFU.RCP64H R9, R67 ;  /* 0x0000004300097308 */ /* 0x000e620000001800 */
[----:B------:R-:W-:Y:S01]  /*2690*/  IMAD.MOV.U32 R8, RZ, RZ, 0x1 ;  /* 0x00000001ff087424 */ /* 0x000fe200078e00ff */
[-C--:B------:R-:W-:Y:S01]  /*26a0*/  DMUL R60, R60, R76.reuse ;  /* 0x0000004c3c3c7228 */ /* 0x080fe20000000000 */
[----:B------:R-:W-:Y:S01]  /*26b0*/  FSETP.GEU.AND P1, PT, |R69|, 6.5827683646048100446e-37, PT ;  /* 0x036000004500780b */ /* 0x000fe20003f2e200 */
[----:B------:R-:W-:-:S06]  /*26c0*/  DFMA R62, R6, R76, -1 ;  /* 0xbff00000063e742b */ /* 0x000fcc000000004c */
[C---:B------:R-:W-:Y:S02]  /*26d0*/  DMUL R64, R60.reuse, R6 ;  /* 0x000000063c407228 */ /* 0x040fe40000000000 */
[----:B------:R-:W-:Y:S02]  /*26e0*/  DFMA R62, R60, R62, -R44 ;  /* 0x0000003e3c3e722b */ /* 0x000fe4000000082c */
[----:B-1----:R-:W-:-:S04]  /*26f0*/  DFMA R10, R8, -R66, 1 ;  /* 0x3ff00000080a742b */ /* 0x002fc80000000842 */
[----:B------:R-:W-:-:S04]  /*2700*/  DMUL R64, R2, R64 ;  /* 0x0000004002407228 */ /* 0x000fc80000000000 */
        /* <DEDUP_REMOVED lines=16> */
[----:B------:R-:W-:Y:S01]  /*2810*/  IMAD.MOV.U32 R70, RZ, RZ, R6 ;  /* 0x000000ffff467224 */ /* 0x000fe200078e0006 */
[----:B------:R-:W-:-:S07]  /*2820*/  MOV R71, R7 ;  /* 0x0000000700477202 */ /* 0x000fce0000000f00 */
.L_x_33:
[----:B------:R-:W1:Y:S01]  /*2830*/  MUFU.RCP64H R7, R77 ;  /* 0x0000004d00077308 */ /* 0x000e620000001800 */
[----:B------:R-:W-:Y:S01]  /*2840*/  IMAD.MOV.U32 R6, RZ, RZ, 0x1 ;  /* 0x00000001ff067424 */ /* 0x000fe200078e00ff */
[----:B------:R-:W-:Y:S01]  /*2850*/  FSETP.GEU.AND P1, PT, |R3|, 6.5827683646048100446e-37, PT ;  /* 0x036000000300780b */ /* 0x000fe20003f2e200 */
[-C--:B------:R-:W-:Y:S02]  /*2860*/  DMUL R68, R52, R70.reuse ;  /* 0x0000004634447228 */ /* 0x080fe40000000000 */
[----:B------:R-:W-:-:S06]  /*2870*/  DMUL R66, R50, R70 ;  /* 0x0000004632427228 */ /* 0x000fcc0000000000 */
[----:B------:R-:W-:Y:S02]  /*2880*/  DFMA R68, R70, R74, R68 ;  /* 0x0000004a4644722b */ /* 0x000fe40000000044 */
[----:B------:R-:W-:Y:S02]  /*2890*/  DFMA R70, R56, R70, R74 ;  /* 0x000000463846722b */ /* 0x000fe4000000004a */
[----:B------:R-:W-:Y:S02]  /*28a0*/  DMUL R72, R66, R72 ;  /* 0x0000004842487228 */ /* 0x000fe40000000000 */
        /* <DEDUP_REMOVED lines=17> */
.L_x_34:
[----:B------:R-:W1:Y:S01]  /*29c0*/  MUFU.RCP64H R3, R83 ;  /* 0x0000005300037308 */ /* 0x000e620000001800 */
[----:B------:R-:W-:Y:S01]  /*29d0*/  IMAD.MOV.U32 R2, RZ, RZ, 0x1 ;  /* 0x00000001ff027424 */ /* 0x000fe200078e00ff */
[----:B------:R-:W-:Y:S01]  /*29e0*/  UMOV UR16, 0x55555555 ;  /* 0x5555555500107882 */ /* 0x000fe20000000000 */
[----:B------:R-:W-:Y:S01]  /*29f0*/  UMOV UR17, 0x3ff55555 ;  /* 0x3ff5555500117882 */ /* 0x000fe20000000000 */
[-C--:B------:R-:W-:Y:S02]  /*2a00*/  DMUL R76, R62, R6.reuse ;  /* 0x000000063e4c7228 */ /* 0x080fe40000000000 */
[----:B------:R-:W-:-:S06]  /*2a10*/  DFMA R78, R64, R6, R44 ;  /* 0x00000006404e722b */ /* 0x000fcc000000002c */
[----:B------:R-:W-:Y:S02]  /*2a20*/  DFMA R76, R44, R6, R76 ;  /* 0x000000062c4c722b */ /* 0x000fe4000000004c */
[----:B-1----:R-:W-:-:S08]  /*2a30*/  DFMA R8, -R82, R2, 1 ;  /* 0x3ff000005208742b */ /* 0x002fd00000000102 */
[----:B------:R-:W-:-:S08]  /*2a40*/  DFMA R8, R8, R8, R8 ;  /* 0x000000080808722b */ /* 0x000fd00000000008 */
[----:B------:R-:W-:Y:S02]  /*2a50*/  DFMA R2, R2, R8, R2 ;  /* 0x000000080202722b */ /* 0x000fe40000000002 */
[----:B------:R-:W-:Y:S02]  /*2a60*/  DMUL R8, R74, UR16 ;  /* 0x000000104a087c28 */ /* 0x000fe40008000000 */
[----:B------:R-:W-:-:S04]  /*2a70*/  DMUL R74, R60, R6 ;  /* 0x000000063c4a7228 */ /* 0x000fc80000000000 */
[----:B------:R-:W-:-:S04]  /*2a80*/  DFMA R10, -R82, R2, 1 ;  /* 0x3ff00000520a742b */ /* 0x000fc80000000102 */
[----:B------:R-:W-:-:S04]  /*2a90*/  FSETP.GEU.AND P1, PT, |R9|, 6.5827683646048100446e-37, PT ;  /* 0x036000000900780b */ /* 0x000fc80003f2e200 */
        /* <DEDUP_REMOVED lines=15> */
.L_x_35:
[----:B------:R-:W1:Y:S01]  /*2b90*/  MUFU.RCP64H R7, R81 ;  /* 0x0000005100077308 */ /* 0x000e620000001800 */
[----:B------:R-:W-:Y:S01]  /*2ba0*/  IMAD.MOV.U32 R6, RZ, RZ, 0x1 ;  /* 0x00000001ff067424 */ /* 0x000fe200078e00ff */
[----:B------:R-:W-:-:S05]  /*2bb0*/  FSETP.GEU.AND P1, PT, |R5|, 6.5827683646048100446e-37, PT ;  /* 0x036000000500780b */ /* 0x000fca0003f2e200 */
        /* <DEDUP_REMOVED lines=17> */
[----:B------:R-:W-:Y:S02]  /*2cd0*/  IMAD.MOV.U32 R82, RZ, RZ, R6 ;  /* 0x000000ffff527224 */ /* 0x000fe400078e0006 */
[----:B------:R-:W-:-:S07]  /*2ce0*/  IMAD.MOV.U32 R83, RZ, RZ, R7 ;  /* 0x000000ffff537224 */ /* 0x000fce00078e0007 */
.L_x_36:
[----:B------:R-:W1:Y:S01]  /*2cf0*/  MUFU.RSQ64H R9, R83 ;  /* 0x0000005300097308 */ /* 0x000e620000001c00 */
[----:B------:R-:W-:Y:S01]  /*2d00*/  IADD3 R8, PT, PT, R83, -0x3500000, RZ ;  /* 0xfcb0000053087810 */ /* 0x000fe20007ffe0ff */
[----:B------:R-:W-:Y:S02]  /*2d10*/  IMAD.MOV.U32 R6, RZ, RZ, 0x0 ;  /* 0x00000000ff067424 */ /* 0x000fe400078e00ff */
[----:B------:R-:W-:Y:S01]  /*2d20*/  IMAD.MOV.U32 R7, RZ, RZ, 0x3fd80000 ;  /* 0x3fd80000ff077424 */ /* 0x000fe200078e00ff */
[----:B------:R-:W-:Y:S02]  /*2d30*/  ISETP.GE.U32.AND P0, PT, R8, 0x7ca00000, PT ;  /* 0x7ca000000800780c */ /* 0x000fe40003f06070 */
[----:B-1----:R-:W-:-:S08]  /*2d40*/  DMUL R4, R8, R8 ;  /* 0x0000000808047228 */ /* 0x002fd00000000000 */
[----:B------:R-:W-:-:S08]  /*2d50*/  DFMA R4, -R4, R82, 1 ;  /* 0x3ff000000404742b */ /* 0x000fd00000000152 */
[----:B------:R-:W-:Y:S02]  /*2d60*/  DFMA R6, R4, R6, 0.5 ;  /* 0x3fe000000406742b */ /* 0x000fe40000000006 */
[----:B------:R-:W-:-:S08]  /*2d70*/  DMUL R4, R8, R4 ;  /* 0x0000000408047228 */ /* 0x000fd00000000000 */
[----:B------:R-:W-:-:S08]  /*2d80*/  DFMA R10, R6, R4, R8 ;  /* 0x00000004060a722b */ /* 0x000fd00000000008 */
[----:B------:R-:W-:Y:S02]  /*2d90*/  DMUL R4, R10, R82 ;  /* 0x000000520a047228 */ /* 0x000fe40000000000 */
[----:B------:R-:W-:Y:S01]  /*2da0*/  VIADD R7, R11, 0xfff00000 ;  /* 0xfff000000b077836 */ /* 0x000fe20000000000 */
[----:B------:R-:W-:-:S05]  /*2db0*/  MOV R6, R10 ;  /* 0x0000000a00067202 */ /* 0x000fca0000000f00 */
[----:B------:R-:W-:-:S08]  /*2dc0*/  DFMA R80, R4, -R4, R82 ;  /* 0x800000040450722b */ /* 0x000fd00000000052 */
[----:B------:R-:W-:Y:S01]  /*2dd0*/  DFMA R92, R80, R6, R4 ;  /* 0x00000006505c722b */ /* 0x000fe20000000004 */
[----:B------:R-:W-:Y:S10]  /*2de0*/  @!P0 BRA `(.L_x_37) ;  /* 0x00000000002c8947 */ /* 0x000ff40003800000 */
[----:B------:R-:W-:Y:S01]  /*2df0*/  IMAD.MOV.U32 R13, RZ, RZ, R10 ;  /* 0x000000ffff0d7224 */ /* 0x000fe200078e000a */
[----:B------:R-:W-:Y:S01]  /*2e00*/  MOV R10, R4 ;  /* 0x00000004000a7202 */ /* 0x000fe20000000f00 */
[----:B------:R-:W-:Y:S01]  /*2e10*/  IMAD.MOV.U32 R12, RZ, RZ, R80 ;  /* 0x000000ffff0c7224 */ /* 0x000fe200078e0050 */
[----:B------:R-:W-:Y:S01]  /*2e20*/  MOV R86, 0x2e80 ;  /* 0x00002e8000567802 */ /* 0x000fe20000000f00 */
[----:B------:R-:W-:Y:S02]  /*2e30*/  IMAD.MOV.U32 R11, RZ, RZ, R81 ;  /* 0x000000ffff0b7224 */ /* 0x000fe400078e0051 */
[----:B------:R-:W-:Y:S02]  /*2e40*/  IMAD.MOV.U32 R9, RZ, RZ, R5 ;  /* 0x000000ffff097224 */ /* 0x000fe400078e0005 */
[----:B------:R-:W-:Y:S02]  /*2e50*/  IMAD.MOV.U32 R6, RZ, RZ, R82 ;  /* 0x000000ffff067224 */ /* 0x000fe400078e0052 */
[----:B------:R-:W-:-:S07]  /*2e60*/  IMAD.MOV.U32 R0, RZ, RZ, R83 ;  /* 0x000000ffff007224 */ /* 0x000fce00078e0053 */
[----:B0-----:R-:W-:Y:S05]  /*2e70*/  CALL.REL.NOINC `($__internal_1_$__cuda_sm20_dsqrt_rn_f64_mediumpath_v1) ;  /* 0x0000005000e87944 */ /* 0x001fea0003c00000 */
[----:B------:R-:W-:Y:S01]  /*2e80*/  MOV R92, R6 ;  /* 0x00000006005c7202 */ /* 0x000fe20000000f00 */
[----:B------:R-:W-:-:S07]  /*2e90*/  IMAD.MOV.U32 R93, RZ, RZ, R0 ;  /* 0x000000ffff5d7224 */ /* 0x000fce00078e0000 */
.L_x_37:
[C---:B------:R-:W-:Y:S01]  /*2ea0*/  DADD R6, -R82.reuse, 1 ;  /* 0x3ff0000052067429 */ /* 0x040fe20000000100 */
[----:B------:R-:W-:Y:S01]  /*2eb0*/  IMAD.MOV.U32 R10, RZ, RZ, 0x0 ;  /* 0x00000000ff0a7424 */ /* 0x000fe200078e00ff */
[----:B------:R-:W-:Y:S01]  /*2ec0*/  DFMA R80, R82, -R2, 1 ;  /* 0x3ff000005250742b */ /* 0x000fe20000000802 */
[----:B------:R-:W-:Y:S01]  /*2ed0*/  MOV R11, 0x3fd80000 ;  /* 0x3fd80000000b7802 */ /* 0x000fe20000000f00 */
[----:B------:R-:W-:-:S04]  /*2ee0*/  DADD R4, -R2, 1 ;  /* 0x3ff0000002047429 */ /* 0x000fc80000000100 */
[----:B------:R-:W-:-:S04]  /*2ef0*/  DMUL R6, R6, R2 ;  /* 0x0000000206067228 */ /* 0x000fc80000000000 */
[----:B------:R-:W-:-:S08]  /*2f00*/  DFMA R82, -R4, R82, R80 ;  /* 0x000000520452722b */ /* 0x000fd00000000150 */
[----:B------:R-:W-:-:S06]  /*2f10*/  DMUL R6, R6, R82 ;  /* 0x0000005206067228 */ /* 0x000fcc0000000000 */
[----:B------:R-:W1:Y:S04]  /*2f20*/  MUFU.RSQ64H R9, R7 ;  /* 0x0000000700097308 */ /* 0x000e680000001c00 */
[----:B------:R-:W-:-:S05]  /*2f30*/  VIADD R8, R7, 0xfcb00000 ;  /* 0xfcb0000007087836 */ /* 0x000fca0000000000 */
        /* <DEDUP_REMOVED lines=12> */
[----:B------:R-:W-:Y:S01]  /*3000*/  IMAD.MOV.U32 R13, RZ, RZ, R12 ;  /* 0x000000ffff0d7224 */ /* 0x000fe200078e000c */
[----:B------:R-:W-:Y:S01]  /*3010*/  MOV R0, R7 ;  /* 0x0000000700007202 */ /* 0x000fe20000000f00 */
[----:B------:R-:W-:Y:S01]  /*3020*/  IMAD.MOV.U32 R12, RZ, RZ, R10 ;  /* 0x000000ffff0c7224 */ /* 0x000fe200078e000a */
[----:B------:R-:W-:Y:S01]  /*3030*/  MOV R7, R3 ;  /* 0x0000000300077202 */ /* 0x000fe20000000f00 */
[----:B------:R-:W-:Y:S01]  /*3040*/  IMAD.MOV.U32 R10, RZ, RZ, R86 ;  /* 0x000000ffff0a7224 */ /* 0x000fe200078e0056 */
[----:B------:R-:W-:Y:S01]  /*3050*/  MOV R86, 0x3080 ;  /* 0x0000308000567802 */ /* 0x000fe20000000f00 */
[----:B------:R-:W-:-:S07]  /*3060*/  IMAD.MOV.U32 R9, RZ, RZ, R87 ;  /* 0x000000ffff097224 */ /* 0x000fce00078e0057 */
[----:B0-----:R-:W-:Y:S05]  /*3070*/  CALL.REL.NOINC `($__internal_1_$__cuda_sm20_dsqrt_rn_f64_mediumpath_v1) ;  /* 0x0000005000687944 */ /* 0x001fea0003c00000 */
[----:B------:R-:W-:Y:S02]  /*3080*/  IMAD.MOV.U32 R82, RZ, RZ, R6 ;  /* 0x000000ffff527224 */ /* 0x000fe400078e0006 */
[----:B------:R-:W-:-:S07]  /*3090*/  IMAD.MOV.U32 R83, RZ, RZ, R0 ;  /* 0x000000ffff537224 */ /* 0x000fce00078e0000 */
.L_x_38:
[----:B------:R-:W1:Y:S01]  /*30a0*/  MUFU.RCP64H R3, R81 ;  /* 0x0000005100037308 */ /* 0x000e620000001800 */
[----:B------:R-:W-:Y:S01]  /*30b0*/  IMAD.MOV.U32 R2, RZ, RZ, 0x1 ;  /* 0x00000001ff027424 */ /* 0x000fe200078e00ff */
[----:B------:R-:W-:-:S05]  /*30c0*/  DMUL R4, R4, R92 ;  /* 0x0000005c04047228 */ /* 0x000fca0000000000 */
[----:B-1----:R-:W-:-:S08]  /*30d0*/  DFMA R6, -R80, R2, 1 ;  /* 0x3ff000005006742b */ /* 0x002fd00000000102 */
[----:B------:R-:W-:-:S08]  /*30e0*/  DFMA R6, R6, R6, R6 ;  /* 0x000000060606722b */ /* 0x000fd00000000006 */
[----:B------:R-:W-:Y:S02]  /*30f0*/  DFMA R2, R2, R6, R2 ;  /* 0x000000060202722b */ /* 0x000fe40000000002 */
[----:B------:R-:W-:-:S06]  /*3100*/  DADD R6, R4, -R82 ;  /* 0x0000000004067229 */ /* 0x000fcc0000000852 */
        /* <DEDUP_REMOVED lines=9> */
[----:B------:R-:W-:Y:S01]  /*31a0*/  MOV R8, R80 ;  /* 0x0000005000087202 */ /* 0x000fe20000000f00 */
[----:B------:R-:W-:Y:S01]  /*31b0*/  IMAD.MOV.U32 R9, RZ, RZ, R81 ;  /* 0x000000ffff097224 */ /* 0x000fe200078e0051 */
[----:B------:R-:W-:-:S07]  /*31c0*/  MOV R0, 0x31e0 ;  /* 0x000031e000007802 */ /* 0x000fce0000000f00 */
[----:B0-----:R-:W-:Y:S05]  /*31d0*/  CALL.REL.NOINC `($__internal_0_$__cuda_sm20_div_rn_f64_full) ;  /* 0x00000048007c7944 */ /* 0x001fea0003c00000 */
[----:B------:R-:W-:Y:S02]  /*31e0*/  IMAD.MOV.U32 R2, RZ, RZ, R6 ;  /* 0x000000ffff027224 */ /* 0x000fe400078e0006 */
[----:B------:R-:W-:-:S07]  /*31f0*/  IMAD.MOV.U32 R3, RZ, RZ, R7 ;  /* 0x000000ffff037224 */ /* 0x000fce00078e0007 */
.L_x_39:
[----:B------:R-:W1:Y:S01]  /*3200*/  MUFU.RCP64H R7, R81 ;  /* 0x0000005100077308 */ /* 0x000e620000001800 */
[----:B------:R-:W-:Y:S01]  /*3210*/  MOV R6, 0x1 ;  /* 0x0000000100067802 */ /* 0x000fe20000000f00 */
[----:B------:R-:W-:-:S10]  /*3220*/  DADD R82, R4, R82 ;  /* 0x0000000004527229 */ /* 0x000fd40000000052 */
        /* <DEDUP_REMOVED lines=20> */
.L_x_40:
[----:B------:R-:W1:Y:S01]  /*3370*/  MUFU.RCP64H R7, R59 ;  /* 0x0000003b00077308 */ /* 0x000e620000001800 */
[----:B------:R-:W-:Y:S01]  /*3380*/  IMAD.MOV.U32 R6, RZ, RZ, 0x1 ;  /* 0x00000001ff067424 */ /* 0x000fe200078e00ff */
[----:B------:R-:W-:Y:S01]  /*3390*/  UMOV UR16, 0x55555555 ;  /* 0x5555555500107882 */ /* 0x000fe20000000000 */
[----:B------:R-:W-:Y:S02]  /*33a0*/  UMOV UR17, 0x3ff55555 ;  /* 0x3ff5555500117882 */ /* 0x000fe40000000000 */
[----:B------:R-:W-:-:S10]  /*33b0*/  DMUL R10, R44, UR16 ;  /* 0x000000102c0a7c28 */ /* 0x000fd40008000000 */
        /* <DEDUP_REMOVED lines=14> */
[----:B------:R-:W-:Y:S01]  /*34a0*/  MOV R0, 0x34e0 ;  /* 0x000034e000007802 */ /* 0x000fe20000000f00 */
[----:B------:R-:W-:Y:S02]  /*34b0*/  IMAD.MOV.U32 R8, RZ, RZ, R58 ;  /* 0x000000ffff087224 */ /* 0x000fe400078e003a */
[----:B------:R-:W-:-:S07]  /*34c0*/  IMAD.MOV.U32 R9, RZ, RZ, R59 ;  /* 0x000000ffff097224 */ /* 0x000fce00078e003b */
[----:B0-----:R-:W-:Y:S05]  /*34d0*/  CALL.REL.NOINC `($__internal_0_$__cuda_sm20_div_rn_f64_full) ;  /* 0x0000004400bc7944 */ /* 0x001fea0003c00000 */
[----:B------:R-:W-:Y:S01]  /*34e0*/  MOV R44, R6 ;  /* 0x00000006002c7202 */ /* 0x000fe20000000f00 */
[----:B------:R-:W-:-:S07]  /*34f0*/  IMAD.MOV.U32 R45, RZ, RZ, R7 ;  /* 0x000000ffff2d7224 */ /* 0x000fce00078e0007 */
.L_x_41:
        /* <DEDUP_REMOVED lines=22> */
.L_x_42:
[----:B------:R-:W1:Y:S01]  /*3660*/  MUFU.RSQ64H R9, R59 ;  /* 0x0000003b00097308 */ /* 0x000e620000001c00 */
[----:B------:R-:W-:Y:S02]  /*3670*/  VIADD R8, R59, 0xfcb00000 ;  /* 0xfcb000003b087836 */ /* 0x000fe40000000000 */
[----:B------:R-:W-:Y:S02]  /*3680*/  IMAD.MOV.U32 R10, RZ, RZ, 0x0 ;  /* 0x00000000ff0a7424 */ /* 0x000fe400078e00ff */
[----:B------:R-:W-:Y:S01]  /*3690*/  IMAD.MOV.U32 R11, RZ, RZ, 0x3fd80000 ;  /* 0x3fd80000ff0b7424 */ /* 0x000fe200078e00ff */
[----:B------:R-:W-:Y:S01]  /*36a0*/  ISETP.GE.U32.AND P0, PT, R8, 0x7ca00000, PT ;  /* 0x7ca000000800780c */ /* 0x000fe20003f06070 */
[----:B-1----:R-:W-:-:S08]  /*36b0*/  DMUL R6, R8, R8 ;  /* 0x0000000808067228 */ /* 0x002fd00000000000 */
[----:B------:R-:W-:-:S08]  /*36c0*/  DFMA R6, -R6, R58, 1 ;  /* 0x3ff000000606742b */ /* 0x000fd0000000013a */
[----:B------:R-:W-:Y:S02]  /*36d0*/  DFMA R10, R6, R10, 0.5 ;  /* 0x3fe00000060a742b */ /* 0x000fe4000000000a */
[----:B------:R-:W-:-:S08]  /*36e0*/  DMUL R6, R8, R6 ;  /* 0x0000000608067228 */ /* 0x000fd00000000000 */
[----:B------:R-:W-:-:S08]  /*36f0*/  DFMA R10, R10, R6, R8 ;  /* 0x000000060a0a722b */ /* 0x000fd00000000008 */
[----:B------:R-:W-:Y:S02]  /*3700*/  DMUL R46, R10, R58 ;  /* 0x0000003a0a2e7228 */ /* 0x000fe40000000000 */
[----:B------:R-:W-:Y:S01]  /*3710*/  IADD3 R7, PT, PT, R11, -0x100000, RZ ;  /* 0xfff000000b077810 */ /* 0x000fe20007ffe0ff */
[----:B------:R-:W-:-:S05]  /*3720*/  IMAD.MOV.U32 R6, RZ, RZ, R10 ;  /* 0x000000ffff067224 */ /* 0x000fca00078e000a */
        /* <DEDUP_REMOVED lines=9> */
[----:B------:R-:W-:Y:S02]  /*37c0*/  IMAD.MOV.U32 R9, RZ, RZ, R47 ;  /* 0x000000ffff097224 */ /* 0x000fe400078e002f */
[----:B------:R-:W-:-:S07]  /*37d0*/  IMAD.MOV.U32 R6, RZ, RZ, R58 ;  /* 0x000000ffff067224 */ /* 0x000fce00078e003a */
[----:B0-----:R-:W-:Y:S05]  /*37e0*/  CALL.REL.NOINC `($__internal_1_$__cuda_sm20_dsqrt_rn_f64_mediumpath_v1) ;  /* 0x00000048008c7944 */ /* 0x001fea0003c00000 */
[----:B------:R-:W-:Y:S02]  /*37f0*/  IMAD.MOV.U32 R80, RZ, RZ, R6 ;  /* 0x000000ffff507224 */ /* 0x000fe400078e0006 */
[----:B------:R-:W-:-:S07]  /*3800*/  IMAD.MOV.U32 R81, RZ, RZ, R0 ;  /* 0x000000ffff517224 */ /* 0x000fce00078e0000 */
.L_x_43:
[C---:B------:R-:W-:Y:S01]  /*3810*/  DADD R6, -R58.reuse, 1 ;  /* 0x3ff000003a067429 */ /* 0x040fe20000000100 */
[----:B------:R-:W-:Y:S01]  /*3820*/  MOV R12, 0x0 ;  /* 0x00000000000c7802 */ /* 0x000fe20000000f00 */
[----:B------:R-:W-:Y:S01]  /*3830*/  DFMA R46, R58, -R44, 1 ;  /* 0x3ff000003a2e742b */ /* 0x000fe2000000082c */
[----:B------:R-:W-:Y:S01]  /*3840*/  IMAD.MOV.U32 R13, RZ, RZ, 0x3fd80000 ;  /* 0x3fd80000ff0d7424 */ /* 0x000fe200078e00ff */
        /* <DEDUP_REMOVED lines=20> */
[----:B------:R-:W-:Y:S01]  /*3990*/  MOV R86, 0x3a00 ;  /* 0x00003a0000567802 */ /* 0x000fe20000000f00 */
[----:B------:R-:W-:Y:S01]  /*39a0*/  IMAD.MOV.U32 R0, RZ, RZ, R11 ;  /* 0x000000ffff007224 */ /* 0x000fe200078e000b */
[----:B------:R-:W-:Y:S01]  /*39b0*/  MOV R11, R83 ;  /* 0x00000053000b7202 */ /* 0x000fe20000000f00 */
[----:B------:R-:W-:Y:S02]  /*39c0*/  IMAD.MOV.U32 R12, RZ, RZ, R82 ;  /* 0x000000ffff0c7224 */ /* 0x000fe400078e0052 */
[----:B------:R-:W-:Y:S02]  /*39d0*/  IMAD.MOV.U32 R10, RZ, RZ, R44 ;  /* 0x000000ffff0a7224 */ /* 0x000fe400078e002c */
[----:B------:R-:W-:-:S07]  /*39e0*/  IMAD.MOV.U32 R9, RZ, RZ, R45 ;  /* 0x000000ffff097224 */ /* 0x000fce00078e002d */
[----:B0-----:R-:W-:Y:S05]  /*39f0*/  CALL.REL.NOINC `($__internal_1_$__cuda_sm20_dsqrt_rn_f64_mediumpath_v1) ;  /* 0x0000004800087944 */ /* 0x001fea0003c00000 */
[----:B------:R-:W-:Y:S01]  /*3a00*/  IMAD.MOV.U32 R58, RZ, RZ, R6 ;  /* 0x000000ffff3a7224 */ /* 0x000fe200078e0006 */
[----:B------:R-:W-:-:S07]  /*3a10*/  MOV R59, R0 ;  /* 0x00000000003b7202 */ /* 0x000fce0000000f00 */
.L_x_44:
[----:B------:R-:W1:Y:S01]  /*3a20*/  MUFU.RCP64H R7, R47 ;  /* 0x0000002f00077308 */ /* 0x000e620000001800 */
[----:B------:R-:W-:Y:S01]  /*3a30*/  IMAD.MOV.U32 R6, RZ, RZ, 0x1 ;  /* 0x00000001ff067424 */ /* 0x000fe200078e00ff */
[----:B------:R-:W-:-:S08]  /*3a40*/  DMUL R44, R48, R80 ;  /* 0x00000050302c7228 */ /* 0x000fd00000000000 */
[----:B------:R-:W-:Y:S02]  /*3a50*/  DADD R10, R44, -R58 ;  /* 0x000000002c0a7229 */ /* 0x000fe4000000083a */
[----:B-1----:R-:W-:-:S08]  /*3a60*/  DFMA R8, -R46, R6, 1 ;  /* 0x3ff000002e08742b */ /* 0x002fd00000000106 */
[----:B------:R-:W-:Y:S01]  /*3a70*/  FSETP.GEU.AND P1, PT, |R11|, 6.5827683646048100446e-37, PT ;  /* 0x036000000b00780b */ /* 0x000fe20003f2e200 */
        /* <DEDUP_REMOVED lines=18> */
.L_x_45:
        /* <DEDUP_REMOVED lines=21> */
.L_x_46:
[----:B------:R-:W-:-:S06]  /*3cf0*/  DSETP.GEU.AND P0, PT, R2, R48, PT ;  /* 0x000000300200722a */ /* 0x000fcc0003f0e000 */
[----:B------:R-:W-:Y:S02]  /*3d00*/  FSEL R58, R2, R48, !P0 ;  /* 0x00000030023a7208 */ /* 0x000fe40004000000 */
[----:B------:R-:W-:Y:S01]  /*3d10*/  FSEL R59, R3, R49, !P0 ;  /* 0x00000031033b7208 */ /* 0x000fe20004000000 */
[----:B------:R-:W-:-:S05]  /*3d20*/  DSETP.GT.AND P0, PT, R4, R6, PT ;  /* 0x000000060400722a */ /* 0x000fca0003f04000 */
[----:B------:R-:W-:Y:S01]  /*3d30*/  DSETP.LEU.AND P1, PT, R58, UR20, PT ;  /* 0x000000143a007e2a */ /* 0x000fe2000bf2b000 */
[----:B------:R-:W-:Y:S02]  /*3d40*/  FSEL R4, R4, R6, P0 ;  /* 0x0000000604047208 */ /* 0x000fe40000000000 */
[----:B------:R-:W-:-:S11]  /*3d50*/  FSEL R5, R5, R7, P0 ;  /* 0x0000000705057208 */ /* 0x000fd60000000000 */
[----:B------:R-:W-:Y:S02]  /*3d60*/  @!P1 DFMA R48, R50, -UR20, R66 ;  /* 0x8000001432309c2b */ /* 0x000fe40008000042 */
[----:B------:R-:W-:Y:S02]  /*3d70*/  @!P1 DFMA R46, R56, -UR20, R70 ;  /* 0x80000014382e9c2b */ /* 0x000fe40008000046 */
[----:B------:R-:W-:Y:S02]  /*3d80*/  @!P1 DFMA R44, R52, -UR20, R68 ;  /* 0x80000014342c9c2b */ /* 0x000fe40008000044 */
[----:B------:R-:W-:Y:S01]  /*3d90*/  @!P1 DFMA R2, R54, -UR20, R72 ;  /* 0x8000001436029c2b */ /* 0x000fe20008000048 */
[----:B------:R-:W-:Y:S10]  /*3da0*/  @!P1 BRA `(.L_x_47) ;  /* 0x0000000c00789947 */ /* 0x000ff40003800000 */
[----:B------:R-:W-:-:S14]  /*3db0*/  DSETP.LT.AND P0, PT, R4, UR20, PT ;  /* 0x0000001404007e2a */ /* 0x000fdc000bf01000 */
[----:B------:R-:W-:Y:S05]  /*3dc0*/  @P0 BRA `(.L_x_48) ;  /* 0x0000000c00540947 */ /* 0x000fea0003800000 */
[----:B------:R-:W-:Y:S01]  /*3dd0*/  DADD R2, -R58, R4 ;  /* 0x000000003a027229 */ /* 0x000fe20000000104 */
[----:B------:R-:W-:-:S05]  /*3de0*/  IMAD.MOV.U32 R8, RZ, RZ, 0x1 ;  /* 0x00000001ff087424 */ /* 0x000fca00078e00ff */
[----:B------:R-:W1:Y:S02]  /*3df0*/  MUFU.RCP64H R9, R3 ;  /* 0x0000000300097308 */ /* 0x000e640000001800 */
[----:B-1----:R-:W-:-:S08]  /*3e00*/  DFMA R6, -R2, R8, 1 ;  /* 0x3ff000000206742b */ /* 0x002fd00000000108 */
[----:B------:R-:W-:Y:S02]  /*3e10*/  DFMA R10, R6, R6, R6 ;  /* 0x00000006060a722b */ /* 0x000fe40000000006 */
[----:B------:R-:W-:-:S06]  /*3e20*/  DMUL R6, R50, R58 ;  /* 0x0000003a32067228 */ /* 0x000fcc0000000000 */
[----:B------:R-:W-:Y:S02]  /*3e30*/  DFMA R10, R8, R10, R8 ;  /* 0x0000000a080a722b */ /* 0x000fe40000000008 */
[----:B------:R-:W-:Y:S02]  /*3e40*/  DADD R8, R66, -R74 ;  /* 0x0000000042087229 */ /* 0x000fe4000000084a */
[----:B------:R-:W-:-:S04]  /*3e50*/  DFMA R6, R60, R4, -R6 ;  /* 0x000000043c06722b */ /* 0x000fc80000000806 */
[----:B------:R-:W-:-:S04]  /*3e60*/  DFMA R12, -R2, R10, 1 ;  /* 0x3ff00000020c742b */ /* 0x000fc8000000010a */
[----:B------:R-:W-:-:S04]  /*3e70*/  DADD R8, R6, R8 ;  /* 0x0000000006087229 */ /* 0x000fc80000000008 */
[----:B------:R-:W-:-:S06]  /*3e80*/  DFMA R12, R10, R12, R10 ;  /* 0x0000000c0a0c722b */ /* 0x000fcc000000000a */
[----:B------:R-:W-:Y:S02]  /*3e90*/  FSETP.GEU.AND P1, PT, |R9|, 6.5827683646048100446e-37, PT ;  /* 0x036000000900780b */ /* 0x000fe40003f2e200 */
        /* <DEDUP_REMOVED lines=14> */
.L_x_49:
[----:B------:R-:W1:Y:S01]  /*3f80*/  MUFU.RCP64H R9, R3 ;  /* 0x0000000300097308 */ /* 0x000e620000001800 */
[----:B------:R-:W-:Y:S01]  /*3f90*/  MOV R8, 0x1 ;  /* 0x0000000100087802 */ /* 0x000fe20000000f00 */
[----:B------:R-:W-:-:S08]  /*3fa0*/  DADD R50, R50, -R60 ;  /* 0x0000000032327229 */ /* 0x000fd0000000083c */
[----:B------:R-:W-:Y:S02]  /*3fb0*/  DMUL R50, R4, R50 ;  /* 0x0000003204327228 */ /* 0x000fe40000000000 */
[----:B-1----:R-:W-:-:S08]  /*3fc0*/  DFMA R6, -R2, R8, 1 ;  /* 0x3ff000000206742b */ /* 0x002fd00000000108 */
[----:B------:R-:W-:Y:S02]  /*3fd0*/  DFMA R10, R6, R6, R6 ;  /* 0x00000006060a722b */ /* 0x000fe40000000006 */
[----:B------:R-:W-:-:S06]  /*3fe0*/  DMUL R6, R74, R58 ;  /* 0x0000003a4a067228 */ /* 0x000fcc0000000000 */
[----:B------:R-:W-:Y:S02]  /*3ff0*/  DFMA R10, R8, R10, R8 ;  /* 0x0000000a080a722b */ /* 0x000fe40000000008 */
[----:B------:R-:W-:-:S06]  /*4000*/  DFMA R6, R66, R4, -R6 ;  /* 0x000000044206722b */ /* 0x000fcc0000000806 */
[----:B------:R-:W-:Y:S02]  /*4010*/  DFMA R8, -R2, R10, 1 ;  /* 0x3ff000000208742b */ /* 0x000fe4000000010a */
[----:B------:R-:W-:-:S06]  /*4020*/  DFMA R50, -R58, R50, R6 ;  /* 0x000000323a32722b */ /* 0x000fcc0000000106 */
[----:B------:R-:W-:-:S04]  /*4030*/  DFMA R10, R10, R8, R10 ;  /* 0x000000080a0a722b */ /* 0x000fc8000000000a */
[----:B------:R-:W-:-:S04]  /*4040*/  FSETP.GEU.AND P1, PT, |R51|, 6.5827683646048100446e-37, PT ;  /* 0x036000003300780b */ /* 0x000fc80003f2e200 */
        /* <DEDUP_REMOVED lines=12> */
.L_x_50:
[----:B------:R-:W1:Y:S01]  /*4110*/  MUFU.RCP64H R11, R3 ;  /* 0x00000003000b7308 */ /* 0x000e620000001800 */
[----:B------:R-:W-:Y:S01]  /*4120*/  IMAD.MOV.U32 R10, RZ, RZ, 0x1 ;  /* 0x00000001ff0a7424 */ /* 0x000fe200078e00ff */
[----:B------:R-:W-:-:S05]  /*4130*/  DFMA R48, R48, -UR20, R6 ;  /* 0x8000001430307c2b */ /* 0x000fca0008000006 */
        /* <DEDUP_REMOVED lines=24> */
.L_x_51:
[----:B------:R-:W1:Y:S01]  /*42c0*/  MUFU.RCP64H R7, R3 ;  /* 0x0000000300077308 */ /* 0x000e620000001800 */
[----:B------:R-:W-:Y:S01]  /*42d0*/  MOV R6, 0x1 ;  /* 0x0000000100067802 */ /* 0x000fe20000000f00 */
[----:B------:R-:W-:Y:S02]  /*42e0*/  DADD R56, R56, -R64 ;  /* 0x0000000038387229 */ /* 0x000fe40000000840 */
[----:B------:R-:W-:-:S06]  /*42f0*/  DMUL R78, R78, R58 ;  /* 0x0000003a4e4e7228 */ /* 0x000fcc0000000000 */
[----:B------:R-:W-:Y:S02]  /*4300*/  DMUL R56, R4, R56 ;  /* 0x0000003804387228 */ /* 0x000fe40000000000 */
[----:B------:R-:W-:Y:S02]  /*4310*/  DFMA R78, R70, R4, -R78 ;  /* 0x00000004464e722b */ /* 0x000fe4000000084e */
[----:B-1----:R-:W-:-:S06]  /*4320*/  DFMA R8, -R2, R6, 1 ;  /* 0x3ff000000208742b */ /* 0x002fcc0000000106 */
[----:B------:R-:W-:Y:S02]  /*4330*/  DFMA R56, -R58, R56, R78 ;  /* 0x000000383a38722b */ /* 0x000fe4000000014e */
[----:B------:R-:W-:-:S08]  /*4340*/  DFMA R8, R8, R8, R8 ;  /* 0x000000080808722b */ /* 0x000fd00000000008 */
[----:B------:R-:W-:Y:S01]  /*4350*/  FSETP.GEU.AND P1, PT, |R57|, 6.5827683646048100446e-37, PT ;  /* 0x036000003900780b */ /* 0x000fe20003f2e200 */
        /* <DEDUP_REMOVED lines=15> */
.L_x_52:
        /* <DEDUP_REMOVED lines=27> */
.L_x_53:
        /* <DEDUP_REMOVED lines=25> */
.L_x_54:
[----:B------:R-:W1:Y:S01]  /*4790*/  MUFU.RCP64H R11, R3 ;  /* 0x00000003000b7308 */ /* 0x000e620000001800 */
[----:B------:R-:W-:Y:S01]  /*47a0*/  IMAD.MOV.U32 R10, RZ, RZ, 0x1 ;  /* 0x00000001ff0a7424 */ /* 0x000fe200078e00ff */
[----:B------:R-:W-:Y:S02]  /*47b0*/  DADD R8, R34, -R20 ;  /* 0x0000000022087229 */ /* 0x000fe40000000814 */
[----:B------:R-:W-:-:S06]  /*47c0*/  DFMA R44, R44, -UR20, R6 ;  /* 0x800000142c2c7c2b */ /* 0x000fcc0008000006 */
[-C--:B------:R-:W-:Y:S02]  /*47d0*/  DMUL R60, R60, R8.reuse ;  /* 0x000000083c3c7228 */ /* 0x080fe40000000000 */
[----:B------:R-:W-:Y:S02]  /*47e0*/  DMUL R74, R74, R8 ;  /* 0x000000084a4a7228 */ /* 0x000fe40000000000 */
[----:B------:R-:W-:Y:S02]  /*47f0*/  DMUL R8, R54, R58 ;  /* 0x0000003a36087228 */ /* 0x000fe40000000000 */
[----:B-1----:R-:W-:-:S06]  /*4800*/  DFMA R12, -R2, R10, 1 ;  /* 0x3ff00000020c742b */ /* 0x002fcc000000010a */
[----:B------:R-:W-:Y:S02]  /*4810*/  DFMA R8, R4, R60, -R8 ;  /* 0x0000003c0408722b */ /* 0x000fe40000000808 */
[----:B------:R-:W-:-:S08]  /*4820*/  DFMA R12, R12, R12, R12 ;  /* 0x0000000c0c0c722b */ /* 0x000fd0000000000c */
[----:B------:R-:W-:Y:S02]  /*4830*/  DFMA R12, R10, R12, R10 ;  /* 0x0000000c0a0c722b */ /* 0x000fe4000000000a */
[----:B------:R-:W-:-:S06]  /*4840*/  DADD R10, R72, -R74 ;  /* 0x00000000480a7229 */ /* 0x000fcc000000084a */
[----:B------:R-:W-:Y:S02]  /*4850*/  DFMA R50, -R2, R12, 1 ;  /* 0x3ff000000232742b */ /* 0x000fe4000000010c */
[----:B------:R-:W-:-:S06]  /*4860*/  DADD R10, R8, R10 ;  /* 0x00000000080a7229 */ /* 0x000fcc000000000a */
        /* <DEDUP_REMOVED lines=16> */
.L_x_55:
        /* <DEDUP_REMOVED lines=25> */
.L_x_56:
[----:B------:R-:W-:Y:S01]  /*4b00*/  DFMA R2, R50, -UR20, R6 ;  /* 0x8000001432027c2b */ /* 0x000fe20008000006 */
[----:B------:R-:W-:Y:S10]  /*4b10*/  BRA `(.L_x_47) ;  /* 0x00000000001c7947 */ /* 0x000ff40003800000 */
.L_x_48:
[----:B------:R-:W-:Y:S02]  /*4b20*/  DADD R4, R34, -R20 ;  /* 0x0000000022047229 */ /* 0x000fe40000000814 */
[----:B------:R-:W-:Y:S02]  /*4b30*/  DFMA R46, R64, -UR20, R78 ;  /* 0x80000014402e7c2b */ /* 0x000fe4000800004e */
[----:B------:R-:W-:Y:S02]  /*4b40*/  DFMA R44, R62, -UR20, R76 ;  /* 0x800000143e2c7c2b */ /* 0x000fe4000800004c */
[C---:B------:R-:W-:Y:S02]  /*4b50*/  DFMA R48, R60.reuse, -UR20, R74 ;  /* 0x800000143c307c2b */ /* 0x040fe4000800004a */
[----:B------:R-:W-:-:S08]  /*4b60*/  DMUL R2, R60, R4 ;  /* 0x000000043c027228 */ /* 0x000fd00000000000 */
[----:B------:R-:W-:-:S08]  /*4b70*/  DMUL R2, R2, UR20 ;  /* 0x0000001402027c28 */ /* 0x000fd00008000000 */
[----:B------:R-:W-:-:S11]  /*4b80*/  DFMA R2, R74, R4, -R2 ;  /* 0x000000044a02722b */ /* 0x000fd60000000802 */
.L_x_47:
[----:B------:R-:W-:Y:S01]  /*4b90*/  DADD R30, R30, R16 ;  /* 0x000000001e1e7229 */ /* 0x000fe20000000010 */
[----:B------:R-:W-:Y:S01]  /*4ba0*/  IMAD.MOV.U32 R10, RZ, RZ, 0x0 ;  /* 0x00000000ff0a7424 */ /* 0x000fe200078e00ff */
[----:B------:R-:W-:Y:S01]  /*4bb0*/  DMUL R12, R26, UR22 ;  /* 0x000000161a0c7c28 */ /* 0x000fe20008000000 */
[----:B------:R-:W-:Y:S01]  /*4bc0*/  IMAD.MOV.U32 R11, RZ, RZ, 0x3fd80000 ;  /* 0x3fd80000ff0b7424 */ /* 0x000fe200078e00ff */
[----:B------:R-:W-:Y:S02]  /*4bd0*/  DADD R20, R34, R20 ;  /* 0x0000000022147229 */ /* 0x000fe40000000014 */
[----:B------:R-:W-:Y:S02]  /*4be0*/  DADD R14, R28, R14 ;  /* 0x000000001c0e7229 */ /* 0x000fe4000000000e */
[----:B------:R-:W-:Y:S02]  /*4bf0*/  DMUL R16, R30, R30 ;  /* 0x0000001e1e107228 */ /* 0x000fe40000000000 */
[----:B------:R-:W-:-:S02]  /*4c00*/  DADD R56, R32, R18 ;  /* 0x0000000020387229 */ /* 0x000fc40000000012 */
[----:B------:R-:W-:Y:S02]  /*4c10*/  R2UR UR16, R12 ;  /* 0x000000000c1072ca */ /* 0x000fe400000e0000 */
[----:B------:R-:W-:Y:S02]  /*4c20*/  R2UR UR17, R13 ;  /* 0x000000000d1172ca */ /* 0x000fe400000e0000 */
[----:B------:R-:W-:-:S06]  /*4c30*/  DADD R4, R16, 1 ;  /* 0x3ff0000010047429 */ /* 0x000fcc0000000000 */
        /* <DEDUP_REMOVED lines=25> */
.L_x_57:
        /* <DEDUP_REMOVED lines=23> */
.L_x_58:
[----:B------:R-:W-:Y:S01]  /*4f40*/  DMUL R26, R38, R38 ;  /* 0x00000026261a7228 */ /* 0x000fe20000000000 */
[----:B------:R-:W-:Y:S01]  /*4f50*/  IMAD.MOV.U32 R12, RZ, RZ, 0x0 ;  /* 0x00000000ff0c7424 */ /* 0x000fe200078e00ff */
[-C--:B------:R-:W-:Y:S01]  /*4f60*/  DMUL R52, R14, R64.reuse ;  /* 0x000000400e347228 */ /* 0x080fe20000000000 */
[----:B------:R-:W-:Y:S01]  /*4f70*/  IMAD.MOV.U32 R13, RZ, RZ, 0x3fd80000 ;  /* 0x3fd80000ff0d7424 */ /* 0x000fe200078e00ff */
[----:B------:R-:W-:-:S04]  /*4f80*/  DFMA R34, R6, R64, -1 ;  /* 0xbff000000622742b */ /* 0x000fc80000000040 */
[----:B------:R-:W-:Y:S02]  /*4f90*/  DADD R18, R26, 1 ;  /* 0x3ff000001a127429 */ /* 0x000fe40000000000 */
[C---:B------:R-:W-:Y:S02]  /*4fa0*/  DMUL R50, R52.reuse, R6 ;  /* 0x0000000634327228 */ /* 0x040fe40000000000 */
[----:B------:R-:W-:Y:S02]  /*4fb0*/  DFMA R34, R52, R34, -R56 ;  /* 0x000000223422722b */ /* 0x000fe40000000838 */
[----:B------:R-:W1:Y:S01]  /*4fc0*/  MUFU.RSQ64H R9, R19 ;  /* 0x0000001300097308 */ /* 0x000e620000001c00 */
[----:B------:R-:W-:-:S03]  /*4fd0*/  DMUL R28, R20, R52 ;  /* 0x00000034141c7228 */ /* 0x000fc60000000000 */
[----:B------:R-:W-:Y:S01]  /*4fe0*/  IADD3 R8, PT, PT, R19, -0x3500000, RZ ;  /* 0xfcb0000013087810 */ /* 0x000fe20007ffe0ff */
[----:B------:R-:W-:-:S03]  /*4ff0*/  DMUL R50, R30, R50 ;  /* 0x000000321e327228 */ /* 0x000fc60000000000 */
[----:B------:R-:W-:Y:S02]  /*5000*/  ISETP.GE.U32.AND P0, PT, R8, 0x7ca00000, PT ;  /* 0x7ca000000800780c */ /* 0x000fe40003f06070 */
[----:B-1----:R-:W-:-:S08]  /*5010*/  DMUL R10, R8, R8 ;  /* 0x00000008080a7228 */ /* 0x002fd00000000000 */
[----:B------:R-:W-:-:S08]  /*5020*/  DFMA R10, R18, -R10, 1 ;  /* 0x3ff00000120a742b */ /* 0x000fd0000000080a */
        /* <DEDUP_REMOVED lines=20> */
.L_x_59:
        /* <DEDUP_REMOVED lines=25> */
.L_x_60:
[----:B------:R-:W1:Y:S01]  /*5300*/  MUFU.RCP64H R7, R65 ;  /* 0x0000004100077308 */ /* 0x000e620000001800 */
[----:B------:R-:W-:Y:S01]  /*5310*/  IMAD.MOV.U32 R6, RZ, RZ, 0x1 ;  /* 0x00000001ff067424 */ /* 0x000fe200078e00ff */
[----:B------:R-:W-:Y:S01]  /*5320*/  DMUL R62, R68, R36 ;  /* 0x00000024443e7228 */ /* 0x000fe20000000000 */
[----:B------:R-:W-:Y:S01]  /*5330*/  FSETP.GEU.AND P1, PT, |R31|, 6.5827683646048100446e-37, PT ;  /* 0x036000001f00780b */ /* 0x000fe20003f2e200 */
[----:B------:R-:W-:-:S06]  /*5340*/  DFMA R58, R8, R68, -1 ;  /* 0xbff00000083a742b */ /* 0x000fcc0000000044 */
[C---:B------:R-:W-:Y:S02]  /*5350*/  DMUL R60, R62.reuse, R8 ;  /* 0x000000083e3c7228 */ /* 0x040fe40000000000 */
[C---:B------:R-:W-:Y:S02]  /*5360*/  DFMA R58, R62.reuse, R58, -R40 ;  /* 0x0000003a3e3a722b */ /* 0x040fe40000000828 */
[----:B------:R-:W-:Y:S02]  /*5370*/  DMUL R36, R62, R42 ;  /* 0x0000002a3e247228 */ /* 0x000fe40000000000 */
[----:B-1----:R-:W-:Y:S02]  /*5380*/  DFMA R10, R6, -R64, 1 ;  /* 0x3ff00000060a742b */ /* 0x002fe40000000840 */
[----:B------:R-:W-:-:S06]  /*5390*/  DMUL R60, R60, R38 ;  /* 0x000000263c3c7228 */ /* 0x000fcc0000000000 */
        /* <DEDUP_REMOVED lines=16> */
.L_x_61:
[----:B------:R-:W1:Y:S01]  /*54a0*/  MUFU.RCP64H R9, R69 ;  /* 0x0000004500097308 */ /* 0x000e620000001800 */
[----:B------:R-:W-:Y:S01]  /*54b0*/  IMAD.MOV.U32 R8, RZ, RZ, 0x1 ;  /* 0x00000001ff087424 */ /* 0x000fe200078e00ff */
[----:B------:R-:W-:Y:S01]  /*54c0*/  FSETP.GEU.AND P1, PT, |R39|, 6.5827683646048100446e-37, PT ;  /* 0x036000002700780b */ /* 0x000fe20003f2e200 */
[-C--:B------:R-:W-:Y:S02]  /*54d0*/  DMUL R30, R34, R6.reuse ;  /* 0x00000006221e7228 */ /* 0x080fe40000000000 */
[-C--:B------:R-:W-:Y:S02]  /*54e0*/  DMUL R66, R52, R6.reuse ;  /* 0x0000000634427228 */ /* 0x080fe40000000000 */
[----:B------:R-:W-:-:S04]  /*54f0*/  DFMA R64, R50, R6, R56 ;  /* 0x000000063240722b */ /* 0x000fc80000000038 */
        /* <DEDUP_REMOVED lines=21> */
.L_x_62:
[----:B------:R-:W1:Y:S01]  /*5650*/  MUFU.RCP64H R7, R55 ;  /* 0x0000003700077308 */ /* 0x000e620000001800 */
[----:B------:R-:W-:Y:S01]  /*5660*/  IMAD.MOV.U32 R6, RZ, RZ, 0x1 ;  /* 0x00000001ff067424 */ /* 0x000fe200078e00ff */
[----:B------:R-:W-:Y:S01]  /*5670*/  UMOV UR20, 0x55555555 ;  /* 0x5555555500147882 */ /* 0x000fe20000000000 */
[----:B------:R-:W-:Y:S01]  /*5680*/  UMOV UR21, 0x3ff55555 ;  /* 0x3ff5555500157882 */ /* 0x000fe20000000000 */
[-C--:B------:R-:W-:Y:S02]  /*5690*/  DMUL R38, R58, R8.reuse ;  /* 0x000000083a267228 */ /* 0x080fe40000000000 */
[----:B------:R-:W-:Y:S02]  /*56a0*/  DMUL R12, R56, UR20 ;  /* 0x00000014380c7c28 */ /* 0x000fe40008000000 */
[-C--:B------:R-:W-:Y:S02]  /*56b0*/  DMUL R68, R62, R8.reuse ;  /* 0x000000083e447228 */ /* 0x080fe40000000000 */
[----:B------:R-:W-:-:S02]  /*56c0*/  DFMA R56, R60, R8, R40 ;  /* 0x000000083c38722b */ /* 0x000fc40000000028 */
[----:B------:R-:W-:-:S04]  /*56d0*/  DFMA R38, R8, R40, R38 ;  /* 0x000000280826722b */ /* 0x000fc80000000026 */
[----:B------:R-:W-:Y:S01]  /*56e0*/  FSETP.GEU.AND P1, PT, |R13|, 6.5827683646048100446e-37, PT ;  /* 0x036000000d00780b */ /* 0x000fe20003f2e200 */
[----:B-1----:R-:W-:Y:S02]  /*56f0*/  DFMA R10, -R54, R6, 1 ;  /* 0x3ff00000360a742b */ /* 0x002fe40000000106 */
[----:B------:R-:W-:-:S06]  /*5700*/  DMUL R42, R68, R42 ;  /* 0x0000002a442a7228 */ /* 0x000fcc0000000000 */
        /* <DEDUP_REMOVED lines=18> */
.L_x_63:
[----:B------:R-:W1:Y:S01]  /*5830*/  MUFU.RCP64H R7, R5 ;  /* 0x0000000500077308 */ /* 0x000e620000001800 */
[----:B------:R-:W-:Y:S02]  /*5840*/  MOV R6, 0x1 ;  /* 0x0000000100067802 */ /* 0x000fe40000000f00 */
[----:B------:R-:W-:-:S04]  /*5850*/  FSETP.GEU.AND P1, PT, |R17|, 6.5827683646048100446e-37, PT ;  /* 0x036000001100780b */ /* 0x000fc80003f2e200 */
        /* <DEDUP_REMOVED lines=19> */
.L_x_64:
[----:B------:R-:W1:Y:S01]  /*5990*/  MUFU.RSQ64H R9, R55 ;  /* 0x0000003700097308 */ /* 0x000e620000001c00 */
[----:B------:R-:W-:Y:S01]  /*59a0*/  VIADD R8, R55, 0xfcb00000 ;  /* 0xfcb0000037087836 */ /* 0x000fe20000000000 */
[----:B------:R-:W-:Y:S01]  /*59b0*/  MOV R6, 0x0 ;  /* 0x0000000000067802 */ /* 0x000fe20000000f00 */
[----:B------:R-:W-:-:S03]  /*59c0*/  IMAD.MOV.U32 R7, RZ, RZ, 0x3fd80000 ;  /* 0x3fd80000ff077424 */ /* 0x000fc600078e00ff */
[----:B------:R-:W-:Y:S01]  /*59d0*/  ISETP.GE.U32.AND P0, PT, R8, 0x7ca00000, PT ;  /* 0x7ca000000800780c */ /* 0x000fe20003f06070 */
[----:B-1----:R-:W-:-:S08]  /*59e0*/  DMUL R4, R8, R8 ;  /* 0x0000000808047228 */ /* 0x002fd00000000000 */
[----:B------:R-:W-:-:S08]  /*59f0*/  DFMA R4, -R4, R54, 1 ;  /* 0x3ff000000404742b */ /* 0x000fd00000000136 */
        /* <DEDUP_REMOVED lines=17> */
[----:B------:R-:W-:Y:S01]  /*5b10*/  IMAD.MOV.U32 R72, RZ, RZ, R6 ;  /* 0x000000ffff487224 */ /* 0x000fe200078e0006 */
[----:B------:R-:W-:-:S07]  /*5b20*/  MOV R73, R0 ;  /* 0x0000000000497202 */ /* 0x000fce0000000f00 */
.L_x_65:
        /* <DEDUP_REMOVED lines=33> */
.L_x_66:
[----:B------:R-:W1:Y:S01]  /*5d40*/  MUFU.RCP64H R7, R5 ;  /* 0x0000000500077308 */ /* 0x000e620000001800 */
[----:B------:R-:W-:Y:S01]  /*5d50*/  MOV R6, 0x1 ;  /* 0x0000000100067802 */ /* 0x000fe20000000f00 */
        /* <DEDUP_REMOVED lines=22> */
.L_x_67:
[----:B------:R-:W1:Y:S01]  /*5ec0*/  MUFU.RCP64H R7, R5 ;  /* 0x0000000500077308 */ /* 0x000e620000001800 */
[----:B------:R-:W-:Y:S01]  /*5ed0*/  IMAD.MOV.U32 R6, RZ, RZ, 0x1 ;  /* 0x00000001ff067424 */ /* 0x000fe200078e00ff */
        /* <DEDUP_REMOVED lines=19> */
[----:B------:R-:W-:Y:S01]  /*6010*/  MOV R16, R6 ;  /* 0x0000000600107202 */ /* 0x000fe20000000f00 */
[----:B------:R-:W-:-:S07]  /*6020*/  IMAD.MOV.U32 R17, RZ, RZ, R7 ;  /* 0x000000ffff117224 */ /* 0x000fce00078e0007 */
.L_x_68:
        /* <DEDUP_REMOVED lines=19> */
[----:B------:R-:W-:Y:S01]  /*6160*/  MOV R9, R15 ;  /* 0x0000000f00097202 */ /* 0x000fe20000000f00 */
[----:B------:R-:W-:Y:S01]  /*6170*/  IMAD.MOV.U32 R8, RZ, RZ, R14 ;  /* 0x000000ffff087224 */ /* 0x000fe200078e000e */
[----:B------:R-:W-:-:S07]  /*6180*/  MOV R0, 0x61a0 ;  /* 0x000061a000007802 */ /* 0x000fce0000000f00 */
[----:B0-----:R-:W-:Y:S05]  /*6190*/  CALL.REL.NOINC `($__internal_0_$__cuda_sm20_div_rn_f64_full) ;  /* 0x00000018008c7944 */ /* 0x001fea0003c00000 */
[----:B------:R-:W-:Y:S02]  /*61a0*/  IMAD.MOV.U32 R4, RZ, RZ, R6 ;  /* 0x000000ffff047224 */ /* 0x000fe400078e0006 */
[----:B------:R-:W-:-:S07]  /*61b0*/  IMAD.MOV.U32 R5, RZ, RZ, R7 ;  /* 0x000000ffff057224 */ /* 0x000fce00078e0007 */
.L_x_69:
        /* <DEDUP_REMOVED lines=22> */
.L_x_70:
        /* <DEDUP_REMOVED lines=27> */
.L_x_71:
[C---:B------:R-:W-:Y:S02]  /*64d0*/  DADD R6, -R40.reuse, 1 ;  /* 0x3ff0000028067429 */ /* 0x040fe40000000100 */
[----:B------:R-:W-:Y:S02]  /*64e0*/  DFMA R14, R40, -R4, 1 ;  /* 0x3ff00000280e742b */ /* 0x000fe40000000804 */
[----:B------:R-:W-:-:S04]  /*64f0*/  DADD R18, -R4, 1 ;  /* 0x3ff0000004127429 */ /* 0x000fc80000000100 */
[----:B------:R-:W-:-:S04]  /*6500*/  DMUL R6, R6, R4 ;  /* 0x0000000406067228 */ /* 0x000fc80000000000 */
[----:B------:R-:W-:-:S08]  /*6510*/  DFMA R40, -R18, R40, R14 ;  /* 0x000000281228722b */ /* 0x000fd0000000010e */
[----:B------:R-:W-:Y:S01]  /*6520*/  DMUL R40, R6, R40 ;  /* 0x0000002806287228 */ /* 0x000fe20000000000 */
[----:B------:R-:W-:Y:S02]  /*6530*/  IMAD.MOV.U32 R6, RZ, RZ, 0x0 ;  /* 0x00000000ff067424 */ /* 0x000fe400078e00ff */
[----:B------:R-:W-:-:S03]  /*6540*/  IMAD.MOV.U32 R7, RZ, RZ, 0x3fd80000 ;  /* 0x3fd80000ff077424 */ /* 0x000fc600078e00ff */
[----:B------:R-:W1:Y:S04]  /*6550*/  MUFU.RSQ64H R9, R41 ;  /* 0x0000002900097308 */ /* 0x000e680000001c00 */
[----:B------:R-:W-:-:S04]  /*6560*/  IADD3 R8, PT, PT, R41, -0x3500000, RZ ;  /* 0xfcb0000029087810 */ /* 0x000fc80007ffe0ff */
[----:B------:R-:W-:Y:S02]  /*6570*/  ISETP.GE.U32.AND P0, PT, R8, 0x7ca00000, PT ;  /* 0x7ca000000800780c */ /* 0x000fe40003f06070 */
        /* <DEDUP_REMOVED lines=21> */
.L_x_72:
[----:B------:R-:W1:Y:S01]  /*66d0*/  MUFU.RCP64H R5, R15 ;  /* 0x0000000f00057308 */ /* 0x000e620000001800 */
[----:B------:R-:W-:-:S06]  /*66e0*/  IMAD.MOV.U32 R4, RZ, RZ, 0x1 ;  /* 0x00000001ff047424 */ /* 0x000fcc00078e00ff */
[----:B-1----:R-:W-:-:S08]  /*66f0*/  DFMA R6, -R14, R4, 1 ;  /* 0x3ff000000e06742b */ /* 0x002fd00000000104 */
[----:B------:R-:W-:-:S08]  /*6700*/  DFMA R6, R6, R6, R6 ;  /* 0x000000060606722b */ /* 0x000fd00000000006 */
[----:B------:R-:W-:Y:S02]  /*6710*/  DFMA R6, R4, R6, R4 ;  /* 0x000000060406722b */ /* 0x000fe40000000004 */
[----:B------:R-:W-:-:S06]  /*6720*/  DMUL R4, R18, R70 ;  /* 0x0000004612047228 */ /* 0x000fcc0000000000 */
[----:B------:R-:W-:Y:S02]  /*6730*/  DFMA R8, -R14, R6, 1 ;  /* 0x3ff000000e08742b */ /* 0x000fe40000000106 */
[----:B------:R-:W-:-:S06]  /*6740*/  DADD R10, R4, -R26 ;  /* 0x00000000040a7229 */ /* 0x000fcc000000081a */
        /* <DEDUP_REMOVED lines=16> */
.L_x_73:
        /* <DEDUP_REMOVED lines=21> */
.L_x_74:
        /* <DEDUP_REMOVED lines=41> */
.L_x_77:
[----:B------:R-:W1:Y:S01]  /*6c30*/  MUFU.RCP64H R7, R17 ;  /* 0x0000001100077308 */ /* 0x000e620000001800 */
[----:B------:R-:W-:Y:S01]  /*6c40*/  IMAD.MOV.U32 R6, RZ, RZ, 0x1 ;  /* 0x00000001ff067424 */ /* 0x000fe200078e00ff */
        /* <DEDUP_REMOVED lines=23> */
.L_x_78:
        /* <DEDUP_REMOVED lines=27> */
.L_x_79:
        /* <DEDUP_REMOVED lines=25> */
.L_x_80:
        /* <DEDUP_REMOVED lines=27> */
.L_x_81:
        /* <DEDUP_REMOVED lines=25> */
.L_x_82:
        /* <DEDUP_REMOVED lines=27> */
.L_x_83:
        /* <DEDUP_REMOVED lines=25> */
.L_x_84:
[----:B------:R-:W-:Y:S01]  /*7780*/  DFMA R8, R30, -UR16, R6 ;  /* 0x800000101e087c2b */ /* 0x000fe20008000006 */
[----:B------:R-:W-:Y:S10]  /*7790*/  BRA `(.L_x_75) ;  /* 0x0000000000107947 */ /* 0x000ff40003800000 */
.L_x_76:
[----:B------:R-:W-:Y:S02]  /*77a0*/  DFMA R26, R62, -UR16, R68 ;  /* 0x800000103e1a7c2b */ /* 0x000fe40008000044 */
[----:B------:R-:W-:Y:S02]  /*77b0*/  DFMA R18, R60, -UR16, R56 ;  /* 0x800000103c127c2b */ /* 0x000fe40008000038 */
[----:B------:R-:W-:Y:S02]  /*77c0*/  DFMA R14, R58, -UR16, R38 ;  /* 0x800000103a0e7c2b */ /* 0x000fe40008000026 */
[----:B------:R-:W-:-:S11]  /*77d0*/  DFMA R8, R36, -UR16, R42 ;  /* 0x8000001024087c2b */ /* 0x000fd6000800002a */
.L_x_75:
[----:B------:R-:W1:Y:S01]  /*77e0*/  LDC.64 R6, c[0x0][0x3a0] ;  /* 0x0000e800ff067b82 */ /* 0x000e620000000a00 */
[----:B------:R-:W-:-:S07]  /*77f0*/  DMUL R26, R26, UR6 ;  /* 0x000000061a1a7c28 */ /* 0x000fce0008000000 */
[----:B------:R-:W2:Y:S08]  /*7800*/  LDC.64 R10, c[0x0][0x3a8] ;  /* 0x0000ea00ff0a7b82 */ /* 0x000eb00000000a00 */
[----:B------:R-:W3:Y:S01]  /*7810*/  LDC.64 R20, c[0x0][0x390] ;  /* 0x0000e400ff147b82 */ /* 0x000ee20000000a00 */
[----:B-1----:R-:W-:-:S07]  /*7820*/  IMAD.WIDE.U32 R6, R85, 0x8, R6 ;  /* 0x0000000855067825 */ /* 0x002fce00078e0006 */
[----:B------:R-:W1:Y:S01]  /*7830*/  LDC R0, c[0x0][0x3dc] ;  /* 0x0000f700ff007b82 */ /* 0x000e620000000800 */
[----:B------:R-:W0:Y:S01]  /*7840*/  LDG.E.64 R4, desc[UR12][R6.64] ;  /* 0x0000000c06047981 */ /* 0x000e22000c1e1b00 */
[----:B------:R-:W-:-:S08]  /*7850*/  DFMA R26, R48, UR4, -R26 ;  /* 0x00000004301a7c2b */ /* 0x000fd0000800081a */
[----:B------:R-:W-:Y:S01]  /*7860*/  DADD R26, RZ, R26 ;  /* 0x00000000ff1a7229 */ /* 0x000fe2000000001a */
[----:B---3--:R-:W-:-:S07]  /*7870*/  IMAD.WIDE.U32 R20, R85, 0x8, R20 ;  /* 0x0000000855147825 */ /* 0x008fce00078e0014 */
[----:B0-----:R-:W-:Y:S01]  /*7880*/  DFMA R26, R26, UR18, R4 ;  /* 0x000000121a1a7c2b */ /* 0x001fe20008000004 */
[----:B--2---:R-:W-:Y:S02]  /*7890*/  IMAD.WIDE.U32 R4, R85, 0x8, R10 ;  /* 0x0000000855047825 */ /* 0x004fe400078e000a */
[----:B------:R-:W0:Y:S04]  /*78a0*/  LDC.64 R10, c[0x0][0x3c8] ;  /* 0x0000f200ff0a7b82 */ /* 0x000e280000000a00 */
[----:B------:R-:W-:Y:S04]  /*78b0*/  STG.E.64 desc[UR12][R4.64], R26 ;  /* 0x0000001a04007986 */ /* 0x000fe8000c101b0c */
[----:B------:R-:W2:Y:S01]  /*78c0*/  LDG.E.64 R28, desc[UR12][R20.64] ;  /* 0x0000000c141c7981 */ /* 0x000ea2000c1e1b00 */
[----:B0-----:R-:W-:-:S08]  /*78d0*/  DADD R12, -R10, 1 ;  /* 0x3ff000000a0c7429 */ /* 0x001fd00000000100 */
[----:B------:R-:W-:Y:S02]  /*78e0*/  DMUL R16, R26, R12 ;  /* 0x0000000c1a107228 */ /* 0x000fe40000000000 */
[----:B------:R-:W-:-:S06]  /*78f0*/  DMUL R24, R24, R24 ;  /* 0x0000001818187228 */ /* 0x000fcc0000000000 */
[----:B--2---:R-:W-:-:S07]  /*7900*/  DFMA R16, R28, R10, R16 ;  /* 0x0000000a1c10722b */ /* 0x004fce0000000010 */
[----:B------:R0:W-:Y:S04]  /*7910*/  STG.E.64 desc[UR12][R4.64], R16 ;  /* 0x0000001004007986 */ /* 0x0001e8000c101b0c */
[----:B------:R-:W2:Y:S01]  /*7920*/  LDG.E.64 R28, desc[UR12][R6.64+0x8] ;  /* 0x0000080c061c7981 */ /* 0x000ea2000c1e1b00 */
[----:B------:R-:W-:Y:S01]  /*7930*/  DFMA R22, R22, R22, -R24 ;  /* 0x000000161616722b */ /* 0x000fe20000000818 */
[----:B-1----:R-:W-:Y:S01]  /*7940*/  ISETP.NE.AND P0, PT, R0, 0x1, PT ;  /* 0x000000010000780c */ /* 0x002fe20003f05270 */
[----:B------:R-:W-:-:S06]  /*7950*/  DMUL R18, R18, UR6 ;  /* 0x0000000612127c28 */ /* 0x000fcc0008000000 */
[----:B------:R-:W-:Y:S02]  /*7960*/  DMUL R22, R22, R32 ;  /* 0x0000002016167228 */ /* 0x000fe40000000000 */
[----:B------:R-:W-:-:S08]  /*7970*/  DFMA R18, R46, UR4, -R18 ;  /* 0x000000042e127c2b */ /* 0x000fd00008000812 */
[----:B------:R-:W-:Y:S02]  /*7980*/  FSEL R22, R22, RZ, !P0 ;  /* 0x000000ff16167208 */ /* 0x000fe40004000000 */
[----:B------:R-:W-:-:S06]  /*7990*/  FSEL R23, R23, RZ, !P0 ;  /* 0x000000ff17177208 */ /* 0x000fcc0004000000 */
[----:B------:R-:W-:-:S08]  /*79a0*/  DADD R18, R18, R22 ;  /* 0x0000000012127229 */ /* 0x000fd00000000016 */
[----:B--2---:R-:W-:-:S07]  /*79b0*/  DFMA R18, R18, UR18, R28 ;  /* 0x0000001212127c2b */ /* 0x004fce000800001c */
[----:B------:R1:W-:Y:S04]  /*79c0*/  STG.E.64 desc[UR12][R4.64+0x8], R18 ;  /* 0x0000081204007986 */ /* 0x0003e8000c101b0c */
[----:B------:R-:W2:Y:S01]  /*79d0*/  LDG.E.64 R22, desc[UR12][R20.64+0x8] ;  /* 0x0000080c14167981 */ /* 0x000ea2000c1e1b00 */
[----:B0-----:R-:W-:Y:S02]  /*79e0*/  DMUL R16, R12, R18 ;  /* 0x000000120c107228 */ /* 0x001fe40000000000 */
[----:B------:R-:W-:-:S06]  /*79f0*/  DMUL R14, R14, UR6 ;  /* 0x000000060e0e7c28 */ /* 0x000fcc0008000000 */
[----:B--2---:R-:W-:-:S07]  /*7a00*/  DFMA R16, R22, R10, R16 ;  /* 0x0000000a1610722b */ /* 0x004fce0000000010 */
[----:B------:R0:W-:Y:S04]  /*7a10*/  STG.E.64 desc[UR12][R4.64+0x8], R16 ;  /* 0x0000081004007986 */ /* 0x0001e8000c101b0c */
[----:B------:R-:W2:Y:S01]  /*7a20*/  LDG.E.64 R22, desc[UR12][R6.64+0x10] ;  /* 0x0000100c06167981 */ /* 0x000ea2000c1e1b00 */
[----:B------:R-:W-:-:S08]  /*7a30*/  DFMA R14, R44, UR4, -R14 ;  /* 0x000000042c0e7c2b */ /* 0x000fd0000800080e */
[----:B------:R-:W-:-:S08]  /*7a40*/  DADD R14, RZ, R14 ;  /* 0x00000000ff0e7229 */ /* 0x000fd0000000000e */
[----:B--2---:R-:W-:-:S07]  /*7a50*/  DFMA R14, R14, UR18, R22 ;  /* 0x000000120e0e7c2b */ /* 0x004fce0008000016 */
[----:B------:R2:W-:Y:S04]  /*7a60*/  STG.E.64 desc[UR12][R4.64+0x10], R14 ;  /* 0x0000100e04007986 */ /* 0x0005e8000c101b0c */
[----:B------:R-:W3:Y:S01]  /*7a70*/  LDG.E.64 R22, desc[UR12][R20.64+0x10] ;  /* 0x0000100c14167981 */ /* 0x000ee2000c1e1b00 */
[----:B-1----:R-:W-:Y:S02]  /*7a80*/  DMUL R18, R12, R14 ;  /* 0x0000000e0c127228 */ /* 0x002fe40000000000 */
[----:B------:R-:W-:-:S06]  /*7a90*/  DMUL R8, R8, UR6 ;  /* 0x0000000608087c28 */ /* 0x000fcc0008000000 */
[----:B---3--:R-:W-:-:S07]  /*7aa0*/  DFMA R18, R22, R10, R18 ;  /* 0x0000000a1612722b */ /* 0x008fce0000000012 */
[----:B------:R2:W-:Y:S04]  /*7ab0*/  STG.E.64 desc[UR12][R4.64+0x10], R18 ;  /* 0x0000101204007986 */ /* 0x0005e8000c101b0c */
[----:B0-----:R-:W3:Y:S01]  /*7ac0*/  LDG.E.64 R16, desc[UR12][R6.64+0x18] ;  /* 0x0000180c06107981 */ /* 0x001ee2000c1e1b00 */
[----:B------:R-:W-:-:S08]  /*7ad0*/  DFMA R2, R2, UR4, -R8 ;  /* 0x0000000402027c2b */ /* 0x000fd00008000808 */
[----:B------:R-:W-:-:S08]  /*7ae0*/  DADD R2, RZ, R2 ;  /* 0x00000000ff027229 */ /* 0x000fd00000000002 */
[----:B---3--:R-:W-:-:S07]  /*7af0*/  DFMA R2, R2, UR18, R16 ;  /* 0x0000001202027c2b */ /* 0x008fce0008000010 */
[----:B------:R2:W-:Y:S04]  /*7b00*/  STG.E.64 desc[UR12][R4.64+0x18], R2 ;  /* 0x0000180204007986 */ /* 0x0005e8000c101b0c */
[----:B------:R-:W3:Y:S01]  /*7b10*/  LDG.E.64 R8, desc[UR12][R20.64+0x18] ;  /* 0x0000180c14087981 */ /* 0x000ee2000c1e1b00 */
[----:B------:R-:W-:Y:S01]  /*7b20*/  DMUL R12, R12, R2 ;  /* 0x000000020c0c7228 */ /* 0x000fe20000000000 */
[----:B------:R-:W-:Y:S01]  /*7b30*/  UIADD3 UR8, UP0, UPT, UR8, 0x8, URZ ;  /* 0x0000000808087890 */ /* 0x000fe2000ff1e0ff */
[----:B------:R-:W-:Y:S01]  /*7b40*/  VIADD R84, R84, 0x1 ;  /* 0x0000000154547836 */ /* 0x000fe20000000000 */
[----:B------:R-:W-:Y:S01]  /*7b50*/  UIADD3 UR10, UPT, UPT, UR10, 0x1, URZ ;  /* 0x000000010a0a7890 */ /* 0x000fe2000fffe0ff */
[----:B------:R-:W-:Y:S01]  /*7b60*/  VIADD R85, R85, 0x4 ;  /* 0x0000000455557836 */ /* 0x000fe20000000000 */
[----:B------:R-:W-:-:S02]  /*7b70*/  UIADD3.X UR9, UPT, UPT, URZ, UR9, URZ, UP0, !UPT ;  /* 0x00000009ff097290 */ /* 0x000fc400087fe4ff */
[----:B------:R-:W-:Y:S01]  /*7b80*/  UISETP.NE.AND UP0, UPT, UR10, URZ, UPT ;  /* 0x000000ff0a00728c */ /* 0x000fe2000bf05270 */
[----:B---3--:R-:W-:-:S07]  /*7b90*/  DFMA R8, R8, R10, R12 ;  /* 0x0000000a0808722b */ /* 0x008fce000000000c */
[----:B------:R2:W-:Y:S01]  /*7ba0*/  STG.E.64 desc[UR12][R4.64+0x18], R8 ;  /* 0x0000180804007986 */ /* 0x0005e2000c101b0c */
[----:B------:R-:W-:Y:S05]  /*7bb0*/  BRA.U UP0, `(.L_x_85) ;  /* 0xffffff8500547547 */ /* 0x000fea000b83ffff */
[----:B------:R-:W-:Y:S05]  /*7bc0*/  EXIT ;  /* 0x000000000000794d */ /* 0x000fea0003800000 */
        .weak           $__internal_0_$__cuda_sm20_div_rn_f64_full
        .type           $__internal_0_$__cuda_sm20_div_rn_f64_full,@function
        .size           $__internal_0_$__cuda_sm20_div_rn_f64_full,($__internal_1_$__cuda_sm20_dsqrt_rn_f64_mediumpath_v1 - $__internal_0_$__cuda_sm20_div_rn_f64_full)
$__internal_0_$__cuda_sm20_div_rn_f64_full:
[C---:B------:R-:W-:Y:S01]  /*7bd0*/  FSETP.GEU.AND P0, PT, |R9|.reuse, 1.469367938527859385e-39, PT ;  /* 0x001000000900780b */ /* 0x040fe20003f0e200 */
[----:B------:R-:W-:Y:S01]  /*7be0*/  IMAD.MOV.U32 R13, RZ, RZ, R9 ;  /* 0x000000ffff0d7224 */ /* 0x000fe200078e0009 */
[----:B------:R-:W-:Y:S01]  /*7bf0*/  MOV R12, R8 ;  /* 0x00000008000c7202 */ /* 0x000fe20000000f00 */
[----:B------:R-:W-:Y:S01]  /*7c00*/  IMAD.MOV.U32 R86, RZ, RZ, R8 ;  /* 0x000000ffff567224 */ /* 0x000fe200078e0008 */
[----:B------:R-:W-:Y:S01]  /*7c10*/  LOP3.LUT R10, R9, 0x800fffff, RZ, 0xc0, !PT ;  /* 0x800fffff090a7812 */ /* 0x000fe200078ec0ff */
[----:B------:R-:W-:Y:S01]  /*7c20*/  IMAD.MOV.U32 R93, RZ, RZ, R7 ;  /* 0x000000ffff5d7224 */ /* 0x000fe200078e0007 */
[----:B------:R-:W-:Y:S01]  /*7c30*/  MOV R88, 0x1 ;  /* 0x0000000100587802 */ /* 0x000fe20000000f00 */
[----:B------:R-:W-:Y:S01]  /*7c40*/  IMAD.MOV.U32 R92, RZ, RZ, R6 ;  /* 0x000000ffff5c7224 */ /* 0x000fe200078e0006 */
[----:B------:R-:W-:Y:S02]  /*7c50*/  LOP3.LUT R87, R10, 0x3ff00000, RZ, 0xfc, !PT ;  /* 0x3ff000000a577812 */ /* 0x000fe400078efcff */
[----:B------:R-:W-:-:S02]  /*7c60*/  FSETP.GEU.AND P2, PT, |R93|, 1.469367938527859385e-39, PT ;  /* 0x001000005d00780b */ /* 0x000fc40003f4e200 */
[----:B------:R-:W-:Y:S01]  /*7c70*/  LOP3.LUT R9, R9, 0x7ff00000, RZ, 0xc0, !PT ;  /* 0x7ff0000009097812 */ /* 0x000fe200078ec0ff */
[----:B------:R-:W-:Y:S01]  /*7c80*/  @!P0 DMUL R86, R12, 8.98846567431157953865e+307 ;  /* 0x7fe000000c568828 */ /* 0x000fe20000000000 */
[----:B------:R-:W-:Y:S02]  /*7c90*/  LOP3.LUT R6, R93, 0x7ff00000, RZ, 0xc0, !PT ;  /* 0x7ff000005d067812 */ /* 0x000fe400078ec0ff */
[----:B------:R-:W-:Y:S02]  /*7ca0*/  MOV R7, 0x1ca00000 ;  /* 0x1ca0000000077802 */ /* 0x000fe40000000f00 */
[----:B------:R-:W-:Y:S01]  /*7cb0*/  ISETP.GE.U32.AND P1, PT, R6, R9, PT ;  /* 0x000000090600720c */ /* 0x000fe20003f26070 */
[----:B------:R-:W0:Y:S03]  /*7cc0*/  MUFU.RCP64H R89, R87 ;  /* 0x0000005700597308 */ /* 0x000e260000001800 */
[----:B------:R-:W-:Y:S01]  /*7cd0*/  SEL R8, R7, 0x63400000, !P1 ;  /* 0x6340000007087807 */ /* 0x000fe20004800000 */
[----:B0-----:R-:W-:-:S08]  /*7ce0*/  DFMA R10, R88, -R86, 1 ;  /* 0x3ff00000580a742b */ /* 0x001fd00000000856 */
[----:B------:R-:W-:-:S08]  /*7cf0*/  DFMA R10, R10, R10, R10 ;  /* 0x0000000a0a0a722b */ /* 0x000fd0000000000a */
[----:B------:R-:W-:Y:S01]  /*7d00*/  DFMA R10, R88, R10, R88 ;  /* 0x0000000a580a722b */ /* 0x000fe20000000058 */
[----:B------:R-:W-:Y:S01]  /*7d10*/  LOP3.LUT R89, R8, 0x800fffff, R93, 0xf8, !PT ;  /* 0x800fffff08597812 */ /* 0x000fe200078ef85d */
[----:B------:R-:W-:Y:S02]  /*7d20*/  IMAD.MOV.U32 R8, RZ, RZ, R6 ;  /* 0x000000ffff087224 */ /* 0x000fe400078e0006 */
[----:B------:R-:W-:-:S04]  /*7d30*/  IMAD.MOV.U32 R88, RZ, RZ, R92 ;  /* 0x000000ffff587224 */ /* 0x000fc800078e005c */
[----:B------:R-:W-:-:S08]  /*7d40*/  DFMA R90, R10, -R86, 1 ;  /* 0x3ff000000a5a742b */ /* 0x000fd00000000856 */
[----:B------:R-:W-:Y:S01]  /*7d50*/  DFMA R90, R10, R90, R10 ;  /* 0x0000005a0a5a722b */ /* 0x000fe2000000000a */
[----:B------:R-:W-:Y:S10]  /*7d60*/  @P2 BRA `(.L_x_86) ;  /* 0x0000000000202947 */ /* 0x000ff40003800000 */
[----:B------:R-:W-:Y:S02]  /*7d70*/  LOP3.LUT R8, R13, 0x7ff00000, RZ, 0xc0, !PT ;  /* 0x7ff000000d087812 */ /* 0x000fe400078ec0ff */
[----:B------:R-:W-:Y:S02]  /*7d80*/  MOV R10, RZ ;  /* 0x000000ff000a7202 */ /* 0x000fe40000000f00 */
[----:B------:R-:W-:-:S04]  /*7d90*/  ISETP.GE.U32.AND P1, PT, R6, R8, PT ;  /* 0x000000080600720c */ /* 0x000fc80003f26070 */
[----:B------:R-:W-:-:S04]  /*7da0*/  SEL R8, R7, 0x63400000, !P1 ;  /* 0x6340000007087807 */ /* 0x000fc80004800000 */
[----:B------:R-:W-:-:S04]  /*7db0*/  LOP3.LUT R8, R8, 0x80000000, R93, 0xf8, !PT ;  /* 0x8000000008087812 */ /* 0x000fc800078ef85d */
[----:B------:R-:W-:-:S06]  /*7dc0*/  LOP3.LUT R11, R8, 0x100000, RZ, 0xfc, !PT ;  /* 0x00100000080b7812 */ /* 0x000fcc00078efcff */
[----:B------:R-:W-:-:S10]  /*7dd0*/  DFMA R88, R88, 2, -R10 ;  /* 0x400000005858782b */ /* 0x000fd4000000080a */
[----:B------:R-:W-:-:S07]  /*7de0*/  LOP3.LUT R8, R89, 0x7ff00000, RZ, 0xc0, !PT ;  /* 0x7ff0000059087812 */ /* 0x000fce00078ec0ff */
.L_x_86:
[----:B------:R-:W-:Y:S01]  /*7df0*/  DMUL R94, R90, R88 ;  /* 0x000000585a5e7228 */ /* 0x000fe20000000000 */
[----:B------:R-:W-:-:S07]  /*7e00*/  @!P0 LOP3.LUT R9, R87, 0x7ff00000, RZ, 0xc0, !PT ;  /* 0x7ff0000057098812 */ /* 0x000fce00078ec0ff */
[----:B------:R-:W-:-:S08]  /*7e10*/  DFMA R10, R94, -R86, R88 ;  /* 0x800000565e0a722b */ /* 0x000fd00000000058 */
[----:B------:R-:W-:Y:S01]  /*7e20*/  DFMA R90, R90, R10, R94 ;  /* 0x0000000a5a5a722b */ /* 0x000fe2000000005e */
[----:B------:R-:W-:-:S05]  /*7e30*/  VIADD R10, R8, 0xffffffff ;  /* 0xffffffff080a7836 */ /* 0x000fca0000000000 */
[----:B------:R-:W-:Y:S01]  /*7e40*/  ISETP.GT.U32.AND P0, PT, R10, 0x7feffffe, PT ;  /* 0x7feffffe0a00780c */ /* 0x000fe20003f04070 */
[----:B------:R-:W-:-:S05]  /*7e50*/  VIADD R10, R9, 0xffffffff ;  /* 0xffffffff090a7836 */ /* 0x000fca0000000000 */
[----:B------:R-:W-:-:S13]  /*7e60*/  ISETP.GT.U32.OR P0, PT, R10, 0x7feffffe, P0 ;  /* 0x7feffffe0a00780c */ /* 0x000fda0000704470 */
[----:B------:R-:W-:Y:S05]  /*7e70*/  @P0 BRA `(.L_x_87) ;  /* 0x0000000000740947 */ /* 0x000fea0003800000 */
[----:B------:R-:W-:-:S04]  /*7e80*/  LOP3.LUT R8, R13, 0x7ff00000, RZ, 0xc0, !PT ;  /* 0x7ff000000d087812 */ /* 0x000fc800078ec0ff */
[CC--:B------:R-:W-:Y:S02]  /*7e90*/  ISETP.GE.U32.AND P0, PT, R6.reuse, R8.reuse, PT ;  /* 0x000000080600720c */ /* 0x0c0fe40003f06070 */
[----:B------:R-:W-:Y:S01]  /*7ea0*/  VIADDMNMX R6, R6, -R8, 0xb9600000, !PT ;  /* 0xb960000006067446 */ /* 0x000fe20007800908 */
[----:B------:R-:W-:Y:S01]  /*7eb0*/  IMAD.MOV.U32 R8, RZ, RZ, RZ ;  /* 0x000000ffff087224 */ /* 0x000fe200078e00ff */
[----:B------:R-:W-:Y:S02]  /*7ec0*/  SEL R7, R7, 0x63400000, !P0 ;  /* 0x6340000007077807 */ /* 0x000fe40004000000 */
[----:B------:R-:W-:-:S04]  /*7ed0*/  VIMNMX R6, PT, PT, R6, 0x46a00000, PT ;  /* 0x46a0000006067848 */ /* 0x000fc80003fe0100 */
[----:B------:R-:W-:-:S05]  /*7ee0*/  IADD3 R7, PT, PT, -R7, R6, RZ ;  /* 0x0000000607077210 */ /* 0x000fca0007ffe1ff */
[----:B------:R-:W-:-:S06]  /*7ef0*/  VIADD R9, R7, 0x7fe00000 ;  /* 0x7fe0000007097836 */ /* 0x000fcc0000000000 */
[----:B------:R-:W-:-:S10]  /*7f00*/  DMUL R10, R90, R8 ;  /* 0x000000085a0a7228 */ /* 0x000fd40000000000 */
[----:B------:R-:W-:-:S13]  /*7f10*/  FSETP.GTU.AND P0, PT, |R11|, 1.469367938527859385e-39, PT ;  /* 0x001000000b00780b */ /* 0x000fda0003f0c200 */
[----:B------:R-:W-:Y:S05]  /*7f20*/  @P0 BRA `(.L_x_88) ;  /* 0x0000000000a80947 */ /* 0x000fea0003800000 */
[----:B------:R-:W-:Y:S01]  /*7f30*/  DFMA R86, R90, -R86, R88 ;  /* 0x800000565a56722b */ /* 0x000fe20000000058 */
[----:B------:R-:W-:-:S09]  /*7f40*/  MOV R12, RZ ;  /* 0x000000ff000c7202 */ /* 0x000fd20000000f00 */
[C---:B------:R-:W-:Y:S02]  /*7f50*/  FSETP.NEU.AND P0, PT, R87.reuse, RZ, PT ;  /* 0x000000ff5700720b */ /* 0x040fe40003f0d000 */
[----:B------:R-:W-:-:S04]  /*7f60*/  LOP3.LUT R6, R87, 0x80000000, R13, 0x48, !PT ;  /* 0x8000000057067812 */ /* 0x000fc800078e480d */
[----:B------:R-:W-:-:S07]  /*7f70*/  LOP3.LUT R13, R6, R9, RZ, 0xfc, !PT ;  /* 0x00000009060d7212 */ /* 0x000fce00078efcff */
[----:B------:R-:W-:Y:S05]  /*7f80*/  @!P0 BRA `(.L_x_88) ;  /* 0x0000000000908947 */ /* 0x000fea0003800000 */
[----:B------:R-:W-:Y:S01]  /*7f90*/  IMAD.MOV R9, RZ, RZ, -R7 ;  /* 0x000000ffff097224 */ /* 0x000fe200078e0a07 */
[----:B------:R-:W-:Y:S01]  /*7fa0*/  IADD3 R7, PT, PT, -R7, -0x43300000, RZ ;  /* 0xbcd0000007077810 */ /* 0x000fe20007ffe1ff */
[----:B------:R-:W-:-:S06]  /*7fb0*/  IMAD.MOV.U32 R8, RZ, RZ, RZ ;  /* 0x000000ffff087224 */ /* 0x000fcc00078e00ff */
[----:B------:R-:W-:Y:S02]  /*7fc0*/  DFMA R8, R10, -R8, R90 ;  /* 0x800000080a08722b */ /* 0x000fe4000000005a */
[----:B------:R-:W-:-:S08]  /*7fd0*/  DMUL.RP R90, R90, R12 ;  /* 0x0000000c5a5a7228 */ /* 0x000fd00000008000 */
[----:B------:R-:W-:Y:S02]  /*7fe0*/  FSETP.NEU.AND P0, PT, |R9|, R7, PT ;  /* 0x000000070900720b */ /* 0x000fe40003f0d200 */
[----:B------:R-:W-:Y:S02]  /*7ff0*/  LOP3.LUT R7, R91, R6, RZ, 0x3c, !PT ;  /* 0x000000065b077212 */ /* 0x000fe400078e3cff */
[----:B------:R-:W-:Y:S02]  /*8000*/  FSEL R6, R90, R10, !P0 ;  /* 0x0000000a5a067208 */ /* 0x000fe40004000000 */
[----:B------:R-:W-:Y:S02]  /*8010*/  FSEL R7, R7, R11, !P0 ;  /* 0x0000000b07077208 */ /* 0x000fe40004000000 */
[----:B------:R-:W-:-:S03]  /*8020*/  MOV R10, R6 ;  /* 0x00000006000a7202 */ /* 0x000fc60000000f00 */
[----:B------:R-:W-:Y:S01]  /*8030*/  IMAD.MOV.U32 R11, RZ, RZ, R7 ;  /* 0x000000ffff0b7224 */ /* 0x000fe200078e0007 */
[----:B------:R-:W-:Y:S06]  /*8040*/  BRA `(.L_x_88) ;  /* 0x0000000000607947 */ /* 0x000fec0003800000 */
.L_x_87:
[----:B------:R-:W-:-:S14]  /*8050*/  DSETP.NAN.AND P0, PT, R92, R92, PT ;  /* 0x0000005c5c00722a */ /* 0x000fdc0003f08000 */
[----:B------:R-:W-:Y:S05]  /*8060*/  @P0 BRA `(.L_x_89) ;  /* 0x00000000004c0947 */ /* 0x000fea0003800000 */
[----:B------:R-:W-:-:S14]  /*8070*/  DSETP.NAN.AND P0, PT, R12, R12, PT ;  /* 0x0000000c0c00722a */ /* 0x000fdc0003f08000 */
[----:B------:R-:W-:Y:S05]  /*8080*/  @P0 BRA `(.L_x_90) ;  /* 0x0000000000340947 */ /* 0x000fea0003800000 */
[----:B------:R-:W-:Y:S01]  /*8090*/  ISETP.NE.AND P0, PT, R8, R9, PT ;  /* 0x000000090800720c */ /* 0x000fe20003f05270 */
[----:B------:R-:W-:Y:S01]  /*80a0*/  IMAD.MOV.U32 R10, RZ, RZ, 0x0 ;  /* 0x00000000ff0a7424 */ /* 0x000fe200078e00ff */
[----:B------:R-:W-:-:S11]  /*80b0*/  MOV R11, 0xfff80000 ;  /* 0xfff80000000b7802 */ /* 0x000fd60000000f00 */
[----:B------:R-:W-:Y:S05]  /*80c0*/  @!P0 BRA `(.L_x_88) ;  /* 0x0000000000408947 */ /* 0x000fea0003800000 */
[----:B------:R-:W-:Y:S02]  /*80d0*/  ISETP.NE.AND P0, PT, R8, 0x7ff00000, PT ;  /* 0x7ff000000800780c */ /* 0x000fe40003f05270 */
[----:B------:R-:W-:Y:S02]  /*80e0*/  LOP3.LUT R6, R93, 0x80000000, R13, 0x48, !PT ;  /* 0x800000005d067812 */ /* 0x000fe400078e480d */
[----:B------:R-:W-:-:S13]  /*80f0*/  ISETP.EQ.OR P0, PT, R9, RZ, !P0 ;  /* 0x000000ff0900720c */ /* 0x000fda0004702670 */
[----:B------:R-:W-:Y:S01]  /*8100*/  @P0 LOP3.LUT R7, R6, 0x7ff00000, RZ, 0xfc, !PT ;  /* 0x7ff0000006070812 */ /* 0x000fe200078efcff */
[----:B------:R-:W-:Y:S01]  /*8110*/  @!P0 IMAD.MOV.U32 R10, RZ, RZ, RZ ;  /* 0x000000ffff0a8224 */ /* 0x000fe200078e00ff */
[----:B------:R-:W-:Y:S01]  /*8120*/  @P0 MOV R10, RZ ;  /* 0x000000ff000a0202 */ /* 0x000fe20000000f00 */
[----:B------:R-:W-:Y:S02]  /*8130*/  @!P0 IMAD.MOV.U32 R11, RZ, RZ, R6 ;  /* 0x000000ffff0b8224 */ /* 0x000fe400078e0006 */
[----:B------:R-:W-:Y:S01]  /*8140*/  @P0 IMAD.MOV.U32 R11, RZ, RZ, R7 ;  /* 0x000000ffff0b0224 */ /* 0x000fe200078e0007 */
[----:B------:R-:W-:Y:S06]  /*8150*/  BRA `(.L_x_88) ;  /* 0x00000000001c7947 */ /* 0x000fec0003800000 */
.L_x_90:
[----:B------:R-:W-:Y:S01]  /*8160*/  LOP3.LUT R6, R13, 0x80000, RZ, 0xfc, !PT ;  /* 0x000800000d067812 */ /* 0x000fe200078efcff */
[----:B------:R-:W-:-:S03]  /*8170*/  IMAD.MOV.U32 R10, RZ, RZ, R12 ;  /* 0x000000ffff0a7224 */ /* 0x000fc600078e000c */
[----:B------:R-:W-:Y:S01]  /*8180*/  MOV R11, R6 ;  /* 0x00000006000b7202 */ /* 0x000fe20000000f00 */
[----:B------:R-:W-:Y:S06]  /*8190*/  BRA `(.L_x_88) ;  /* 0x00000000000c7947 */ /* 0x000fec0003800000 */
.L_x_89:
[----:B------:R-:W-:Y:S01]  /*81a0*/  LOP3.LUT R6, R93, 0x80000, RZ, 0xfc, !PT ;  /* 0x000800005d067812 */ /* 0x000fe200078efcff */
[----:B------:R-:W-:-:S04]  /*81b0*/  IMAD.MOV.U32 R10, RZ, RZ, R92 ;  /* 0x000000ffff0a7224 */ /* 0x000fc800078e005c */
[----:B------:R-:W-:-:S07]  /*81c0*/  IMAD.MOV.U32 R11, RZ, RZ, R6 ;  /* 0x000000ffff0b7224 */ /* 0x000fce00078e0006 */
.L_x_88:
[----:B------:R-:W-:Y:S01]  /*81d0*/  IMAD.MOV.U32 R8, RZ, RZ, R0 ;  /* 0x000000ffff087224 */ /* 0x000fe200078e0000 */
[----:B------:R-:W-:Y:S01]  /*81e0*/  MOV R9, 0x0 ;  /* 0x0000000000097802 */ /* 0x000fe20000000f00 */
[----:B------:R-:W-:Y:S01]  /*81f0*/  IMAD.MOV.U32 R7, RZ, RZ, R11 ;  /* 0x000000ffff077224 */ /* 0x000fe200078e000b */
[----:B------:R-:W-:Y:S02]  /*8200*/  MOV R6, R10 ;  /* 0x0000000a00067202 */ /* 0x000fe40000000f00 */
[----:B------:R-:W-:Y:S05]  /*8210*/  RET.REL.NODEC R8 `(kernel_advance_rk) ;  /* 0xffffff7c08787950 */ /* 0x000fea0003c3ffff */
        .weak           $__internal_1_$__cuda_sm20_dsqrt_rn_f64_mediumpath_v1
        .type           $__internal_1_$__cuda_sm20_dsqrt_rn_f64_mediumpath_v1,@function
        .size           $__internal_1_$__cuda_sm20_dsqrt_rn_f64_mediumpath_v1,(.L_x_188 - $__internal_1_$__cuda_sm20_dsqrt_rn_f64_mediumpath_v1)
$__internal_1_$__cuda_sm20_dsqrt_rn_f64_mediumpath_v1:
[----:B------:R-:W-:Y:S01]  /*8220*/  ISETP.GE.U32.AND P0, PT, R8, -0x3400000, PT ;  /* 0xfcc000000800780c */ /* 0x000fe20003f06070 */
[----:B------:R-:W-:Y:S01]  /*8230*/  IMAD.MOV.U32 R88, RZ, RZ, R6 ;  /* 0x000000ffff587224 */ /* 0x000fe200078e0006 */
[----:B------:R-:W-:Y:S01]  /*8240*/  MOV R90, R12 ;  /* 0x0000000c005a7202 */ /* 0x000fe20000000f00 */
[----:B------:R-:W-:Y:S01]  /*8250*/  IMAD.MOV.U32 R91, RZ, RZ, R11 ;  /* 0x000000ffff5b7224 */ /* 0x000fe200078e000b */
[----:B------:R-:W-:Y:S01]  /*8260*/  MOV R11, R9 ;  /* 0x00000009000b7202 */ /* 0x000fe20000000f00 */
[----:B------:R-:W-:Y:S02]  /*8270*/  IMAD.MOV.U32 R89, RZ, RZ, R0 ;  /* 0x000000ffff597224 */ /* 0x000fe400078e0000 */
[----:B------:R-:W-:-:S06]  /*8280*/  IMAD.MOV.U32 R6, RZ, RZ, R13 ;  /* 0x000000ffff067224 */ /* 0x000fcc00078e000d */
[----:B------:R-:W-:Y:S05]  /*8290*/  @!P0 BRA `(.L_x_91) ;  /* 0x0000000000208947 */ /* 0x000fea0003800000 */
[----:B------:R-:W-:-:S10]  /*82a0*/  DFMA.RM R10, R90, R6, R10 ;  /* 0x000000065a0a722b */ /* 0x000fd4000000400a */
[----:B------:R-:W-:-:S05]  /*82b0*/  IADD3 R6, P0, PT, R10, 0x1, RZ ;  /* 0x000000010a067810 */ /* 0x000fca0007f1e0ff */
[----:B------:R-:W-:-:S06]  /*82c0*/  IMAD.X R7, RZ, RZ, R11, P0 ;  /* 0x000000ffff077224 */ /* 0x000fcc00000e060b */
[----:B------:R-:W-:-:S08]  /*82d0*/  DFMA.RP R88, -R10, R6, R88 ;  /* 0x000000060a58722b */ /* 0x000fd00000008158 */
[----:B------:R-:W-:-:S06]  /*82e0*/  DSETP.GT.AND P0, PT, R88, RZ, PT ;  /* 0x000000ff5800722a */ /* 0x000fcc0003f04000 */
[----:B------:R-:W-:Y:S02]  /*82f0*/  FSEL R6, R6, R10, P0 ;  /* 0x0000000a06067208 */ /* 0x000fe40000000000 */
[----:B------:R-:W-:Y:S01]  /*8300*/  FSEL R7, R7, R11, P0 ;  /* 0x0000000b07077208 */ /* 0x000fe20000000000 */
[----:B------:R-:W-:Y:S06]  /*8310*/  BRA `(.L_x_92) ;  /* 0x0000000000647947 */ /* 0x000fec0003800000 */
.L_x_91:
[----:B------:R-:W-:-:S14]  /*8320*/  DSETP.NE.AND P0, PT, R88, RZ, PT ;  /* 0x000000ff5800722a */ /* 0x000fdc0003f05000 */
[----:B------:R-:W-:Y:S05]  /*8330*/  @!P0 BRA `(.L_x_93) ;  /* 0x0000000000588947 */ /* 0x000fea0003800000 */
[----:B------:R-:W-:-:S13]  /*8340*/  ISETP.GE.AND P0, PT, R89, RZ, PT ;  /* 0x000000ff5900720c */ /* 0x000fda0003f06270 */
[----:B------:R-:W-:Y:S01]  /*8350*/  @!P0 IMAD.MOV.U32 R6, RZ, RZ, 0x0 ;  /* 0x00000000ff068424 */ /* 0x000fe200078e00ff */
[----:B------:R-:W-:Y:S01]  /*8360*/  @!P0 MOV R7, 0xfff80000 ;  /* 0xfff8000000078802 */ /* 0x000fe20000000f00 */
[----:B------:R-:W-:Y:S06]  /*8370*/  @!P0 BRA `(.L_x_92) ;  /* 0x00000000004c8947 */ /* 0x000fec0003800000 */
[----:B------:R-:W-:-:S13]  /*8380*/  ISETP.GT.AND P0, PT, R89, 0x7fefffff, PT ;  /* 0x7fefffff5900780c */ /* 0x000fda0003f04270 */
[----:B------:R-:W-:Y:S05]  /*8390*/  @P0 BRA `(.L_x_93) ;  /* 0x0000000000400947 */ /* 0x000fea0003800000 */
[----:B------:R-:W-:Y:S01]  /*83a0*/  DMUL R88, R88, 8.11296384146066816958e+31 ;  /* 0x4690000058587828 */ /* 0x000fe20000000000 */
[----:B------:R-:W-:Y:S01]  /*83b0*/  IMAD.MOV.U32 R10, RZ, RZ, RZ ;  /* 0x000000ffff0a7224 */ /* 0x000fe200078e00ff */
[----:B------:R-:W-:Y:S01]  /*83c0*/  MOV R7, 0x3fd80000 ;  /* 0x3fd8000000077802 */ /* 0x000fe20000000f00 */
[----:B------:R-:W-:-:S03]  /*83d0*/  IMAD.MOV.U32 R6, RZ, RZ, 0x0 ;  /* 0x00000000ff067424 */ /* 0x000fc600078e00ff */
[----:B------:R-:W0:Y:S02]  /*83e0*/  MUFU.RSQ64H R11, R89 ;  /* 0x00000059000b7308 */ /* 0x000e240000001c00 */
[----:B0-----:R-:W-:-:S08]  /*83f0*/  DMUL R8, R10, R10 ;  /* 0x0000000a0a087228 */ /* 0x001fd00000000000 */
[----:B------:R-:W-:-:S08]  /*8400*/  DFMA R8, R88, -R8, 1 ;  /* 0x3ff000005808742b */ /* 0x000fd00000000808 */
[----:B------:R-:W-:Y:S02]  /*8410*/  DFMA R6, R8, R6, 0.5 ;  /* 0x3fe000000806742b */ /* 0x000fe40000000006 */
[----:B------:R-:W-:-:S08]  /*8420*/  DMUL R8, R10, R8 ;  /* 0x000000080a087228 */ /* 0x000fd00000000000 */
[----:B------:R-:W-:-:S08]  /*8430*/  DFMA R8, R6, R8, R10 ;  /* 0x000000080608722b */ /* 0x000fd0000000000a */
[----:B------:R-:W-:Y:S02]  /*8440*/  DMUL R6, R88, R8 ;  /* 0x0000000858067228 */ /* 0x000fe40000000000 */
[----:B------:R-:W-:-:S06]  /*8450*/  VIADD R9, R9, 0xfff00000 ;  /* 0xfff0000009097836 */ /* 0x000fcc0000000000 */
[----:B------:R-:W-:-:S08]  /*8460*/  DFMA R88, R6, -R6, R88 ;  /* 0x800000060658722b */ /* 0x000fd00000000058 */
[----:B------:R-:W-:-:S10]  /*8470*/  DFMA R6, R8, R88, R6 ;  /* 0x000000580806722b */ /* 0x000fd40000000006 */
[----:B------:R-:W-:Y:S01]  /*8480*/  VIADD R7, R7, 0xfcb00000 ;  /* 0xfcb0000007077836 */ /* 0x000fe20000000000 */
[----:B------:R-:W-:Y:S06]  /*8490*/  BRA `(.L_x_92) ;  /* 0x0000000000047947 */ /* 0x000fec0003800000 */
.L_x_93:
[----:B------:R-:W-:-:S11]  /*84a0*/  DADD R6, R88, R88 ;  /* 0x0000000058067229 */ /* 0x000fd60000000058 */
.L_x_92:
[----:B------:R-:W-:Y:S01]  /*84b0*/  IMAD.MOV.U32 R87, RZ, RZ, 0x0 ;  /* 0x00000000ff577424 */ /* 0x000fe200078e00ff */
[----:B------:R-:W-:-:S03]  /*84c0*/  MOV R0, R7 ;  /* 0x0000000700007202 */ /* 0x000fc60000000f00 */
[----:B------:R-:W-:Y:S05]  /*84d0*/  RET.REL.NODEC R86 `(kernel_advance_rk) ;  /* 0xffffff7856c87950 */ /* 0x000fea0003c3ffff */
.L_x_94:
[----:B------:R-:W-:-:S00]  /*84e0*/  BRA `(.L_x_94) ;  /* 0xfffffffc00fc7947 */ /* 0x000fc0000383ffff */
[----:B------:R-:W-:-:S00]  /*84f0*/  NOP ;  /* 0x0000000000007918 */ /* 0x000fc00000000000 */
        /* <DEDUP_REMOVED lines=8> */
.L_x_188:


//--------------------- .text.kernel_conserved_to_primitive --------------------------
	.section	.text.kernel_conserved_to_primitive,"ax",@progbits
	.align	128
        .global         kernel_conserved_to_primitive
        .type           kernel_conserved_to_primitive,@function
        .size           kernel_conserved_to_primitive,(.L_x_192 - kernel_conserved_to_primitive)
        .other          kernel_conserved_to_primitive,@"STO_CUDA_ENTRY STV_DEFAULT"
kernel_conserved_to_primitive:
.text.kernel_conserved_to_primitive:
[----:B------:R-:W-:Y:S01]  /*0000*/  LDC R1, c[0x0][0x37c] ;  /* 0x0000df00ff017b82 */ /* 0x000fe20000000800 */
[----:B------:R-:W0:Y:S07]  /*0010*/  S2R R9, SR_TID.X ;  /* 0x0000000000097919 */ /* 0x000e2e0000002100 */
[----:B------:R-:W0:Y:S01]  /*0020*/  S2UR UR4, SR_CTAID.X ;  /* 0x00000000000479c3 */ /* 0x000e220000002500 */
[----:B------:R-:W1:Y:S07]  /*0030*/  LDCU UR5, c[0x0][0x380] ;  /* 0x00007000ff0577ac */ /* 0x000e6e0008000800 */
[----:B------:R-:W0:Y:S02]  /*0040*/  LDC R0, c[0x0][0x360] ;  /* 0x0000d800ff007b82 */ /* 0x000e240000000800 */
[----:B0-----:R-:W-:-:S05]  /*0050*/  IMAD R9, R0, UR4, R9 ;  /* 0x0000000400097c24 */ /* 0x001fca000f8e0209 */
[----:B-1----:R-:W-:-:S13]  /*0060*/  ISETP.GE.AND P0, PT, R9, UR5, PT ;  /* 0x0000000509007c0c */ /* 0x002fda000bf06270 */
[----:B------:R-:W-:Y:S05]  /*0070*/  @P0 EXIT ;  /* 0x000000000000094d */ /* 0x000fea0003800000 */
[----:B------:R-:W0:Y:S01]  /*0080*/  LDC.64 R6, c[0x0][0x388] ;  /* 0x0000e200ff067b82 */ /* 0x000e220000000a00 */
[----:B------:R-:W1:Y:S01]  /*0090*/  LDCU.64 UR8, c[0x0][0x358] ;  /* 0x00006b00ff0877ac */ /* 0x000e620008000a00 */
[----:B------:R-:W2:Y:S06]  /*00a0*/  LDCU UR6, c[0x0][0x3a8] ;  /* 0x00007500ff0677ac */ /* 0x000eac0008000800 */
[----:B------:R-:W3:Y:S01]  /*00b0*/  LDC.64 R18, c[0x0][0x398] ;  /* 0x0000e600ff127b82 */ /* 0x000ee20000000a00 */
[----:B------:R-:W4:Y:S07]  /*00c0*/  LDCU.64 UR4, c[0x0][0x3a0] ;  /* 0x00007400ff0477ac */ /* 0x000f2e0008000a00 */
[----:B------:R-:W5:Y:S01]  /*00d0*/  LDC.64 R20, c[0x0][0x390] ;  /* 0x0000e400ff147b82 */ /* 0x000f620000000a00 */
[----:B0-----:R-:W-:-:S05]  /*00e0*/  IMAD.WIDE R6, R9, 0x8, R6 ;  /* 0x0000000809067825 */ /* 0x001fca00078e0206 */
[----:B-1----:R-:W4:Y:S04]  /*00f0*/  LDG.E.64 R2, desc[UR8][R6.64] ;  /* 0x0000000806027981 */ /* 0x002f28000c1e1b00 */
[----:B------:R-:W4:Y:S01]  /*0100*/  LDG.E.64 R4, desc[UR8][R6.64+0x8] ;  /* 0x0000080806047981 */ /* 0x000f22000c1e1b00 */
[----:B--2---:R-:W-:Y:S01]  /*0110*/  UISETP.NE.AND UP0, UPT, UR6, 0x1, UPT ;  /* 0x000000010600788c */ /* 0x004fe2000bf05270 */
[----:B------:R-:W-:-:S04]  /*0120*/  IMAD.SHL.U32 R9, R9, 0x4, RZ ;  /* 0x0000000409097824 */ /* 0x000fc800078e00ff */
[----:B---3--:R-:W-:-:S04]  /*0130*/  IMAD.WIDE R18, R9, 0x8, R18 ;  /* 0x0000000809127825 */ /* 0x008fc800078e0212 */
[----:B-----5:R-:W-:Y:S01]  /*0140*/  IMAD.WIDE R20, R9, 0x8, R20 ;  /* 0x0000000809147825 */ /* 0x020fe200078e0214 */
[----:B----4-:R-:W-:Y:S02]  /*0150*/  DMUL R2, R2, UR4 ;  /* 0x0000000402027c28 */ /* 0x010fe40008000000 */
[----:B------:R-:W-:Y:S01]  /*0160*/  DMUL R4, R4, UR4 ;  /* 0x0000000404047c28 */ /* 0x000fe20008000000 */
[----:B------:R-:W-:Y:S01]  /*0170*/  UMOV UR4, URZ ;  /* 0x000000ff00047c82 */ /* 0x000fe20008000000 */
[----:B------:R-:W-:Y:S09]  /*0180*/  BRA.U !UP0, `(.L_x_95) ;  /* 0x0000000108147547 */ /* 0x000ff2000b800000 */
[----:B------:R-:W-:Y:S01]  /*0190*/  UISETP.NE.AND UP0, UPT, UR6, URZ, UPT ;  /* 0x000000ff0600728c */ /* 0x000fe2000bf05270 */
[----:B------:R-:W-:-:S08]  /*01a0*/  CS2R R22, SRZ ;  /* 0x0000000000167805 */ /* 0x000fd0000001ff00 */
[----:B------:R-:W-:Y:S05]  /*01b0*/  BRA.U UP0, `(.L_x_96) ;  /* 0x00000005005c7547 */ /* 0x000fea000b800000 */
[----:B------:R-:W-:Y:S01]  /*01c0*/  DADD R22, -R2, R4 ;  /* 0x0000000002167229 */ /* 0x000fe20000000104 */
[----:B------:R-:W-:Y:S10]  /*01d0*/  BRA `(.L_x_96) ;  /* 0x0000000400547947 */ /* 0x000ff40003800000 */
.L_x_95:
[----:B------:R-:W-:Y:S01]  /*01e0*/  DADD R8, -RZ, |R4| ;  /* 0x00000000ff087229 */ /* 0x000fe20000000504 */
[----:B------:R-:W-:Y:S01]  /*01f0*/  BSSY.RECONVERGENT B0, `(.L_x_97) ;  /* 0x0000004000007945 */ /* 0x000fe20003800200 */
[----:B------:R-:W-:Y:S01]  /*0200*/  MOV R0, 0x230 ;  /* 0x0000023000007802 */ /* 0x000fe20000000f00 */
[----:B------:R-:W-:-:S08]  /*0210*/  UMOV UR5, 0x40080000 ;  /* 0x4008000000057882 */ /* 0x000fd00000000000 */
[----:B------:R-:W-:Y:S05]  /*0220*/  CALL.REL.NOINC `($kernel_conserved_to_primitive$__internal_accurate_pow) ;  /* 0x0000003000087944 */ /* 0x000fea0003c00000 */
[----:B------:R-:W-:Y:S05]  /*0230*/  BSYNC.RECONVERGENT B0 ;  /* 0x0000000000007941 */ /* 0x000fea0003800200 */
.L_x_97:
[C---:B------:R-:W-:Y:S01]  /*0240*/  DADD R6, R4.reuse, 3 ;  /* 0x4008000004067429 */ /* 0x040fe20000000000 */
[----:B------:R-:W-:Y:S01]  /*0250*/  ISETP.GE.AND P0, PT, R5, RZ, PT ;  /* 0x000000ff0500720c */ /* 0x000fe20003f06270 */
[C---:B------:R-:W-:Y:S01]  /*0260*/  DSETP.NEU.AND P2, PT, R4.reuse, RZ, PT ;  /* 0x000000ff0400722a */ /* 0x040fe20003f4d000 */
[----:B------:R-:W-:Y:S01]  /*0270*/  BSSY.RECONVERGENT B0, `(.L_x_98) ;  /* 0x0000014000007945 */ /* 0x000fe20003800200 */
[----:B------:R-:W-:Y:S02]  /*0280*/  DADD R10, -RZ, -R8 ;  /* 0x00000000ff0a7229 */ /* 0x000fe40000000908 */
[----:B------:R-:W-:Y:S02]  /*0290*/  DADD R12, -RZ, |R2| ;  /* 0x00000000ff0c7229 */ /* 0x000fe40000000502 */
[----:B------:R-:W-:Y:S02]  /*02a0*/  DSETP.NEU.AND P1, PT, R4, 1, PT ;  /* 0x3ff000000400742a */ /* 0x000fe40003f2d000 */
[----:B------:R-:W-:-:S04]  /*02b0*/  LOP3.LUT R6, R7, 0x7ff00000, RZ, 0xc0, !PT ;  /* 0x7ff0000007067812 */ /* 0x000fc800078ec0ff */
[----:B------:R-:W-:Y:S02]  /*02c0*/  ISETP.NE.AND P3, PT, R6, 0x7ff00000, PT ;  /* 0x7ff000000600780c */ /* 0x000fe40003f65270 */
[----:B------:R-:W-:Y:S01]  /*02d0*/  FSEL R6, R10, R8, !P0 ;  /* 0x000000080a067208 */ /* 0x000fe20004000000 */
[----:B------:R-:W-:Y:S01]  /*02e0*/  IMAD.MOV.U32 R8, RZ, RZ, R12 ;  /* 0x000000ffff087224 */ /* 0x000fe200078e000c */
[----:B------:R-:W-:Y:S01]  /*02f0*/  FSEL R7, R11, R9, !P0 ;  /* 0x000000090b077208 */ /* 0x000fe20004000000 */
[----:B------:R-:W-:Y:S02]  /*0300*/  IMAD.MOV.U32 R9, RZ, RZ, R13 ;  /* 0x000000ffff097224 */ /* 0x000fe400078e000d */
[----:B------:R-:W-:Y:S02]  /*0310*/  @!P2 IMAD.MOV.U32 R6, RZ, RZ, RZ ;  /* 0x000000ffff06a224 */ /* 0x000fe400078e00ff */
[----:B------:R-:W-:-:S04]  /*0320*/  @!P2 IMAD.MOV.U32 R7, RZ, RZ, R5 ;  /* 0x000000ffff07a224 */ /* 0x000fc800078e0005 */
[----:B------:R-:W-:Y:S05]  /*0330*/  @P3 BRA `(.L_x_99) ;  /* 0x00000000001c3947 */ /* 0x000fea0003800000 */
[----:B------:R-:W-:-:S14]  /*0340*/  DSETP.NAN.AND P2, PT, R4, R4, PT ;  /* 0x000000040400722a */ /* 0x000fdc0003f48000 */
[----:B------:R-:W-:Y:S01]  /*0350*/  @P2 DADD R6, R4, 3 ;  /* 0x4008000004062429 */ /* 0x000fe20000000000 */
[----:B------:R-:W-:Y:S10]  /*0360*/  @P2 BRA `(.L_x_99) ;  /* 0x0000000000102947 */ /* 0x000ff40003800000 */
[----:B------:R-:W-:-:S14]  /*0370*/  DSETP.NEU.AND P2, PT, |R4|, +INF , PT ;  /* 0x7ff000000400742a */ /* 0x000fdc0003f4d200 */
[----:B------:R-:W-:Y:S01]  /*0380*/  @!P2 MOV R0, 0xfff00000 ;  /* 0xfff000000000a802 */ /* 0x000fe20000000f00 */
[----:B------:R-:W-:-:S03]  /*0390*/  @!P2 IMAD.MOV.U32 R6, RZ, RZ, RZ ;  /* 0x000000ffff06a224 */ /* 0x000fc600078e00ff */
[----:B------:R-:W-:-:S07]  /*03a0*/  @!P2 SEL R7, R0, 0x7ff00000, !P0 ;  /* 0x7ff000000007a807 */ /* 0x000fce0004000000 */
.L_x_99:
[----:B------:R-:W-:Y:S05]  /*03b0*/  BSYNC.RECONVERGENT B0 ;  /* 0x0000000000007941 */ /* 0x000fea0003800200 */
.L_x_98:
[----:B------:R-:W-:Y:S01]  /*03c0*/  BSSY.RECONVERGENT B0, `(.L_x_100) ;  /* 0x0000006000007945 */ /* 0x000fe20003800200 */
[----:B------:R-:W-:Y:S01]  /*03d0*/  FSEL R4, R6, RZ, P1 ;  /* 0x000000ff06047208 */ /* 0x000fe20000800000 */
[----:B------:R-:W-:Y:S01]  /*03e0*/  UMOV UR5, 0x40080000 ;  /* 0x4008000000057882 */ /* 0x000fe20000000000 */
[----:B------:R-:W-:Y:S02]  /*03f0*/  FSEL R5, R7, 1.875, P1 ;  /* 0x3ff0000007057808 */ /* 0x000fe40000800000 */
[----:B------:R-:W-:-:S07]  /*0400*/  MOV R0, 0x420 ;  /* 0x0000042000007802 */ /* 0x000fce0000000f00 */
[----:B------:R-:W-:Y:S05]  /*0410*/  CALL.REL.NOINC `($kernel_conserved_to_primitive$__internal_accurate_pow) ;  /* 0x0000002c008c7944 */ /* 0x000fea0003c00000 */
[----:B------:R-:W-:Y:S05]  /*0420*/  BSYNC.RECONVERGENT B0 ;  /* 0x0000000000007941 */ /* 0x000fea0003800200 */
.L_x_100:
[----:B------:R-:W0:Y:S01]  /*0430*/  MUFU.RCP64H R11, 3 ;  /* 0x40080000000b7908 */ /* 0x000e220000001800 */
[----:B------:R-:W-:Y:S01]  /*0440*/  IMAD.MOV.U32 R14, RZ, RZ, 0x0 ;  /* 0x00000000ff0e7424 */ /* 0x000fe200078e00ff */
[C---:B------:R-:W-:Y:S01]  /*0450*/  DADD R6, R2.reuse, 3 ;  /* 0x4008000002067429 */ /* 0x040fe20000000000 */
[----:B------:R-:W-:Y:S01]  /*0460*/  IMAD.MOV.U32 R15, RZ, RZ, 0x40080000 ;  /* 0x40080000ff0f7424 */ /* 0x000fe200078e00ff */
[C---:B------:R-:W-:Y:S01]  /*0470*/  DSETP.NEU.AND P2, PT, R2.reuse, RZ, PT ;  /* 0x000000ff0200722a */ /* 0x040fe20003f4d000 */
[----:B------:R-:W-:Y:S01]  /*0480*/  IMAD.MOV.U32 R10, RZ, RZ, 0x1 ;  /* 0x00000001ff0a7424 */ /* 0x000fe200078e00ff */
[----:B------:R-:W-:Y:S01]  /*0490*/  DADD R16, -RZ, -R8 ;  /* 0x00000000ff107229 */ /* 0x000fe20000000908 */
[----:B------:R-:W-:Y:S01]  /*04a0*/  ISETP.GE.AND P0, PT, R3, RZ, PT ;  /* 0x000000ff0300720c */ /* 0x000fe20003f06270 */
[----:B------:R-:W-:Y:S01]  /*04b0*/  BSSY.RECONVERGENT B0, `(.L_x_101) ;  /* 0x0000014000007945 */ /* 0x000fe20003800200 */
[----:B------:R-:W-:-:S03]  /*04c0*/  DSETP.NEU.AND P1, PT, R2, 1, PT ;  /* 0x3ff000000200742a */ /* 0x000fc60003f2d000 */
[----:B------:R-:W-:-:S04]  /*04d0*/  LOP3.LUT R6, R7, 0x7ff00000, RZ, 0xc0, !PT ;  /* 0x7ff0000007067812 */ /* 0x000fc800078ec0ff */
[----:B------:R-:W-:Y:S01]  /*04e0*/  ISETP.NE.AND P3, PT, R6, 0x7ff00000, PT ;  /* 0x7ff000000600780c */ /* 0x000fe20003f65270 */
[----:B0-----:R-:W-:Y:S01]  /*04f0*/  DFMA R12, R10, -R14, 1 ;  /* 0x3ff000000a0c742b */ /* 0x001fe2000000080e */
[----:B------:R-:W-:Y:S01]  /*0500*/  FSEL R8, R16, R8, !P0 ;  /* 0x0000000810087208 */ /* 0x000fe20004000000 */
[----:B------:R-:W-:Y:S01]  /*0510*/  @!P2 IMAD.MOV.U32 R8, RZ, RZ, RZ ;  /* 0x000000ffff08a224 */ /* 0x000fe200078e00ff */
[----:B------:R-:W-:Y:S02]  /*0520*/  FSEL R9, R17, R9, !P0 ;  /* 0x0000000911097208 */ /* 0x000fe40004000000 */
[----:B------:R-:W-:-:S03]  /*0530*/  @!P2 MOV R9, R3 ;  /* 0x000000030009a202 */ /* 0x000fc60000000f00 */
[----:B------:R-:W-:-:S08]  /*0540*/  DFMA R12, R12, R12, R12 ;  /* 0x0000000c0c0c722b */ /* 0x000fd0000000000c */
[----:B------:R-:W-:-:S08]  /*0550*/  DFMA R12, R10, R12, R10 ;  /* 0x0000000c0a0c722b */ /* 0x000fd0000000000a */
[----:B------:R-:W-:Y:S01]  /*0560*/  DFMA R6, R12, -R14, 1 ;  /* 0x3ff000000c06742b */ /* 0x000fe2000000080e */
[----:B------:R-:W-:Y:S10]  /*0570*/  @P3 BRA `(.L_x_102) ;  /* 0x00000000001c3947 */ /* 0x000ff40003800000 */
[----:B------:R-:W-:-:S14]  /*0580*/  DSETP.NAN.AND P2, PT, R2, R2, PT ;  /* 0x000000020200722a */ /* 0x000fdc0003f48000 */
[----:B------:R-:W-:Y:S01]  /*0590*/  @P2 DADD R8, R2, 3 ;  /* 0x4008000002082429 */ /* 0x000fe20000000000 */
[----:B------:R-:W-:Y:S10]  /*05a0*/  @P2 BRA `(.L_x_102) ;  /* 0x0000000000102947 */ /* 0x000ff40003800000 */
[----:B------:R-:W-:-:S14]  /*05b0*/  DSETP.NEU.AND P2, PT, |R2|, +INF , PT ;  /* 0x7ff000000200742a */ /* 0x000fdc0003f4d200 */
[----:B------:R-:W-:Y:S02]  /*05c0*/  @!P2 IMAD.MOV.U32 R0, RZ, RZ, -0x100000 ;  /* 0xfff00000ff00a424 */ /* 0x000fe400078e00ff */
[----:B------:R-:W-:-:S03]  /*05d0*/  @!P2 IMAD.MOV.U32 R8, RZ, RZ, RZ ;  /* 0x000000ffff08a224 */ /* 0x000fc600078e00ff */
[----:B------:R-:W-:-:S07]  /*05e0*/  @!P2 SEL R9, R0, 0x7ff00000, !P0 ;  /* 0x7ff000000009a807 */ /* 0x000fce0004000000 */
.L_x_102:
[----:B------:R-:W-:Y:S05]  /*05f0*/  BSYNC.RECONVERGENT B0 ;  /* 0x0000000000007941 */ /* 0x000fea0003800200 */
.L_x_101:
[----:B------:R-:W-:Y:S01]  /*0600*/  FSEL R2, R8, RZ, P1 ;  /* 0x000000ff08027208 */ /* 0x000fe20000800000 */
[----:B------:R-:W-:Y:S01]  /*0610*/  DFMA R6, R12, R6, R12 ;  /* 0x000000060c06722b */ /* 0x000fe2000000000c */
[----:B------:R-:W-:Y:S01]  /*0620*/  FSEL R3, R9, 1.875, P1 ;  /* 0x3ff0000009037808 */ /* 0x000fe20000800000 */
[----:B------:R-:W-:Y:S05]  /*0630*/  BSSY.RECONVERGENT B1, `(.L_x_96) ;  /* 0x000000f000017945 */ /* 0x000fea0003800200 */
[----:B------:R-:W-:-:S08]  /*0640*/  DADD R32, R4, -R2 ;  /* 0x0000000004207229 */ /* 0x000fd00000000802 */
[----:B------:R-:W-:Y:S02]  /*0650*/  DMUL R22, R32, R6 ;  /* 0x0000000620167228 */ /* 0x000fe40000000000 */
[----:B------:R-:W-:-:S06]  /*0660*/  FSETP.GEU.AND P1, PT, |R33|, 6.5827683646048100446e-37, PT ;  /* 0x036000002100780b */ /* 0x000fcc0003f2e200 */
[----:B------:R-:W-:-:S08]  /*0670*/  DFMA R2, R22, -3, R32 ;  /* 0xc00800001602782b */ /* 0x000fd00000000020 */
[----:B------:R-:W-:-:S10]  /*0680*/  DFMA R22, R6, R2, R22 ;  /* 0x000000020616722b */ /* 0x000fd40000000016 */
[----:B------:R-:W-:-:S05]  /*0690*/  FFMA R0, RZ, 2.125, R23 ;  /* 0x40080000ff007823 */ /* 0x000fca0000000017 */
[----:B------:R-:W-:-:S13]  /*06a0*/  FSETP.GT.AND P0, PT, |R0|, 1.469367938527859385e-39, PT ;  /* 0x001000000000780b */ /* 0x000fda0003f04200 */
[----:B------:R-:W-:Y:S05]  /*06b0*/  @P0 BRA P1, `(.L_x_103) ;  /* 0x0000000000180947 */ /* 0x000fea0000800000 */
[----:B------:R-:W-:Y:S01]  /*06c0*/  IMAD.MOV.U32 R36, RZ, RZ, RZ ;  /* 0x000000ffff247224 */ /* 0x000fe200078e00ff */
[----:B------:R-:W-:Y:S01]  /*06d0*/  MOV R16, 0x700 ;  /* 0x0000070000107802 */ /* 0x000fe20000000f00 */
[----:B------:R-:W-:-:S07]  /*06e0*/  IMAD.MOV.U32 R37, RZ, RZ, 0x40080000 ;  /* 0x40080000ff257424 */ /* 0x000fce00078e00ff */
[----:B------:R-:W-:Y:S05]  /*06f0*/  CALL.REL.NOINC `($__internal_3_$__cuda_sm20_div_rn_f64_full) ;  /* 0x0000002000a87944 */ /* 0x000fea0003c00000 */
[----:B------:R-:W-:Y:S01]  /*0700*/  IMAD.MOV.U32 R22, RZ, RZ, R32 ;  /* 0x000000ffff167224 */ /* 0x000fe200078e0020 */
[----:B------:R-:W-:-:S07]  /*0710*/  MOV R23, R33 ;  /* 0x0000002100177202 */ /* 0x000fce0000000f00 */
.L_x_103:
[----:B------:R-:W-:Y:S05]  /*0720*/  BSYNC.RECONVERGENT B1 ;  /* 0x0000000000017941 */ /* 0x000fea0003800200 */
.L_x_96:
[----:B------:R-:W2:Y:S01]  /*0730*/  LDG.E.64 R6, desc[UR8][R20.64] ;  /* 0x0000000814067981 */ /* 0x000ea2000c1e1b00 */
[----:B------:R-:W0:Y:S01]  /*0740*/  MUFU.RCP64H R3, R23 ;  /* 0x0000001700037308 */ /* 0x000e220000001800 */
[----:B------:R-:W-:Y:S01]  /*0750*/  IMAD.MOV.U32 R2, RZ, RZ, 0x1 ;  /* 0x00000001ff027424 */ /* 0x000fe200078e00ff */
[----:B------:R-:W-:Y:S01]  /*0760*/  UMOV UR6, 0x812dea11 ;  /* 0x812dea1100067882 */ /* 0x000fe20000000000 */
[----:B------:R-:W-:Y:S01]  /*0770*/  UMOV UR7, 0x3d719799 ;  /* 0x3d71979900077882 */ /* 0x000fe20000000000 */
[----:B------:R-:W-:Y:S03]  /*0780*/  BSSY.RECONVERGENT B1, `(.L_x_104) ;  /* 0x0000014000017945 */ /* 0x000fe60003800200 */
[----:B0-----:R-:W-:-:S08]  /*0790*/  DFMA R4, R2, -R22, 1 ;  /* 0x3ff000000204742b */ /* 0x001fd00000000816 */
[----:B------:R-:W-:-:S08]  /*07a0*/  DFMA R4, R4, R4, R4 ;  /* 0x000000040404722b */ /* 0x000fd00000000004 */
[----:B------:R-:W-:-:S08]  /*07b0*/  DFMA R4, R2, R4, R2 ;  /* 0x000000040204722b */ /* 0x000fd00000000002 */
[----:B------:R-:W-:-:S08]  /*07c0*/  DFMA R2, R4, -R22, 1 ;  /* 0x3ff000000402742b */ /* 0x000fd00000000816 */
[----:B------:R-:W-:Y:S02]  /*07d0*/  DFMA R2, R4, R2, R4 ;  /* 0x000000020402722b */ /* 0x000fe40000000004 */
[----:B--2---:R-:W-:-:S08]  /*07e0*/  DMUL R32, R6, UR6 ;  /* 0x0000000606207c28 */ /* 0x004fd00008000000 */
[----:B------:R-:W-:Y:S02]  /*07f0*/  DMUL R4, R32, R2 ;  /* 0x0000000220047228 */ /* 0x000fe40000000000 */
[----:B------:R-:W-:-:S06]  /*0800*/  FSETP.GEU.AND P1, PT, |R33|, 6.5827683646048100446e-37, PT ;  /* 0x036000002100780b */ /* 0x000fcc0003f2e200 */
[----:B------:R-:W-:-:S08]  /*0810*/  DFMA R8, R4, -R22, R32 ;  /* 0x800000160408722b */ /* 0x000fd00000000020 */
[----:B------:R-:W-:-:S10]  /*0820*/  DFMA R2, R2, R8, R4 ;  /* 0x000000080202722b */ /* 0x000fd40000000004 */
[----:B------:R-:W-:-:S05]  /*0830*/  FFMA R0, RZ, R23, R3 ;  /* 0x00000017ff007223 */ /* 0x000fca0000000003 */
[----:B------:R-:W-:-:S13]  /*0840*/  FSETP.GT.AND P0, PT, |R0|, 1.469367938527859385e-39, PT ;  /* 0x001000000000780b */ /* 0x000fda0003f04200 */
[----:B------:R-:W-:Y:S05]  /*0850*/  @P0 BRA P1, `(.L_x_105) ;  /* 0x0000000000180947 */ /* 0x000fea0000800000 */
[----:B------:R-:W-:Y:S01]  /*0860*/  IMAD.MOV.U32 R36, RZ, RZ, R22 ;  /* 0x000000ffff247224 */ /* 0x000fe200078e0016 */
[----:B------:R-:W-:Y:S01]  /*0870*/  MOV R16, 0x8a0 ;  /* 0x000008a000107802 */ /* 0x000fe20000000f00 */
[----:B------:R-:W-:-:S07]  /*0880*/  IMAD.MOV.U32 R37, RZ, RZ, R23 ;  /* 0x000000ffff257224 */ /* 0x000fce00078e0017 */
[----:B------:R-:W-:Y:S05]  /*0890*/  CALL.REL.NOINC `($__internal_3_$__cuda_sm20_div_rn_f64_full) ;  /* 0x0000002000407944 */ /* 0x000fea0003c00000 */
[----:B------:R-:W-:Y:S02]  /*08a0*/  IMAD.MOV.U32 R2, RZ, RZ, R32 ;  /* 0x000000ffff027224 */ /* 0x000fe400078e0020 */
[----:B------:R-:W-:-:S07]  /*08b0*/  IMAD.MOV.U32 R3, RZ, RZ, R33 ;  /* 0x000000ffff037224 */ /* 0x000fce00078e0021 */
.L_x_105:
[----:B------:R-:W-:Y:S05]  /*08c0*/  BSYNC.RECONVERGENT B1 ;  /* 0x0000000000017941 */ /* 0x000fea0003800200 */
.L_x_104:
[----:B------:R-:W0:Y:S01]  /*08d0*/  MUFU.RCP64H R5, R23 ;  /* 0x0000001700057308 */ /* 0x000e220000001800 */
[----:B------:R-:W-:Y:S01]  /*08e0*/  MOV R4, 0x1 ;  /* 0x0000000100047802 */ /* 0x000fe20000000f00 */
[----:B------:R-:W-:Y:S01]  /*08f0*/  BSSY.RECONVERGENT B1, `(.L_x_106) ;  /* 0x0000015000017945 */ /* 0x000fe20003800200 */
[----:B------:R-:W-:-:S04]  /*0900*/  FSETP.GEU.AND P1, PT, |R7|, 6.5827683646048100446e-37, PT ;  /* 0x036000000700780b */ /* 0x000fc80003f2e200 */
[----:B0-----:R-:W-:-:S08]  /*0910*/  DFMA R8, R4, -R22, 1 ;  /* 0x3ff000000408742b */ /* 0x001fd00000000816 */
        /* <DEDUP_REMOVED lines=11> */
[----:B------:R-:W-:Y:S01]  /*09d0*/  MOV R16, 0xa20 ;  /* 0x00000a2000107802 */ /* 0x000fe20000000f00 */
[----:B------:R-:W-:Y:S02]  /*09e0*/  IMAD.MOV.U32 R33, RZ, RZ, R7 ;  /* 0x000000ffff217224 */ /* 0x000fe400078e0007 */
[----:B------:R-:W-:Y:S02]  /*09f0*/  IMAD.MOV.U32 R36, RZ, RZ, R22 ;  /* 0x000000ffff247224 */ /* 0x000fe400078e0016 */
[----:B------:R-:W-:-:S07]  /*0a00*/  IMAD.MOV.U32 R37, RZ, RZ, R23 ;  /* 0x000000ffff257224 */ /* 0x000fce00078e0017 */
[----:B------:R-:W-:Y:S05]  /*0a10*/  CALL.REL.NOINC `($__internal_3_$__cuda_sm20_div_rn_f64_full) ;  /* 0x0000001c00e07944 */ /* 0x000fea0003c00000 */
[----:B------:R-:W-:Y:S01]  /*0a20*/  IMAD.MOV.U32 R4, RZ, RZ, R32 ;  /* 0x000000ffff047224 */ /* 0x000fe200078e0020 */
[----:B------:R-:W-:-:S07]  /*0a30*/  MOV R5, R33 ;  /* 0x0000002100057202 */ /* 0x000fce0000000f00 */
.L_x_107:
[----:B------:R-:W-:Y:S05]  /*0a40*/  BSYNC.RECONVERGENT B1 ;  /* 0x0000000000017941 */ /* 0x000fea0003800200 */
.L_x_106:
[----:B------:R-:W2:Y:S01]  /*0a50*/  LDG.E.64 R32, desc[UR8][R20.64+0x10] ;  /* 0x0000100814207981 */ /* 0x000ea2000c1e1b00 */
[----:B------:R-:W0:Y:S01]  /*0a60*/  MUFU.RCP64H R7, R23 ;  /* 0x0000001700077308 */ /* 0x000e220000001800 */
[----:B------:R-:W-:Y:S01]  /*0a70*/  IMAD.MOV.U32 R6, RZ, RZ, 0x1 ;  /* 0x00000001ff067424 */ /* 0x000fe200078e00ff */
[----:B------:R-:W-:Y:S05]  /*0a80*/  BSSY.RECONVERGENT B1, `(.L_x_108) ;  /* 0x0000013000017945 */ /* 0x000fea0003800200 */
[----:B0-----:R-:W-:-:S08]  /*0a90*/  DFMA R8, R6, -R22, 1 ;  /* 0x3ff000000608742b */ /* 0x001fd00000000816 */
[----:B------:R-:W-:-:S08]  /*0aa0*/  DFMA R8, R8, R8, R8 ;  /* 0x000000080808722b */ /* 0x000fd00000000008 */
[----:B------:R-:W-:-:S08]  /*0ab0*/  DFMA R8, R6, R8, R6 ;  /* 0x000000080608722b */ /* 0x000fd00000000006 */
[----:B------:R-:W-:-:S08]  /*0ac0*/  DFMA R6, R8, -R22, 1 ;  /* 0x3ff000000806742b */ /* 0x000fd00000000816 */
[----:B------:R-:W-:-:S08]  /*0ad0*/  DFMA R10, R8, R6, R8 ;  /* 0x00000006080a722b */ /* 0x000fd00000000008 */
[----:B--2---:R-:W-:Y:S01]  /*0ae0*/  DMUL R6, R10, R32 ;  /* 0x000000200a067228 */ /* 0x004fe20000000000 */
[----:B------:R-:W-:-:S07]  /*0af0*/  FSETP.GEU.AND P1, PT, |R33|, 6.5827683646048100446e-37, PT ;  /* 0x036000002100780b */ /* 0x000fce0003f2e200 */
        /* <DEDUP_REMOVED lines=11> */
.L_x_109:
[----:B------:R-:W-:Y:S05]  /*0bb0*/  BSYNC.RECONVERGENT B1 ;  /* 0x0000000000017941 */ /* 0x000fea0003800200 */
.L_x_108:
[----:B------:R-:W2:Y:S01]  /*0bc0*/  LDG.E.64 R8, desc[UR8][R20.64+0x8] ;  /* 0x0000080814087981 */ /* 0x000ea2000c1e1b00 */
[----:B------:R-:W0:Y:S01]  /*0bd0*/  MUFU.RCP64H R11, R23 ;  /* 0x00000017000b7308 */ /* 0x000e220000001800 */
[----:B------:R-:W-:Y:S01]  /*0be0*/  MOV R10, 0x1 ;  /* 0x00000001000a7802 */ /* 0x000fe20000000f00 */
        /* <DEDUP_REMOVED lines=21> */
.L_x_111:
[----:B------:R-:W-:Y:S05]  /*0d40*/  BSYNC.RECONVERGENT B1 ;  /* 0x0000000000017941 */ /* 0x000fea0003800200 */
.L_x_110:
[----:B------:R-:W0:Y:S01]  /*0d50*/  MUFU.RCP64H R13, R23 ;  /* 0x00000017000d7308 */ /* 0x000e220000001800 */
[----:B------:R-:W-:Y:S01]  /*0d60*/  IMAD.MOV.U32 R12, RZ, RZ, 0x1 ;  /* 0x00000001ff0c7424 */ /* 0x000fe200078e00ff */
[----:B------:R-:W-:Y:S01]  /*0d70*/  DMUL R32, R8, R10 ;  /* 0x0000000a08207228 */ /* 0x000fe20000000000 */
[----:B------:R-:W-:Y:S09]  /*0d80*/  BSSY.RECONVERGENT B1, `(.L_x_112) ;  /* 0x0000013000017945 */ /* 0x000ff20003800200 */
[----:B------:R-:W-:Y:S01]  /*0d90*/  FSETP.GEU.AND P1, PT, |R33|, 6.5827683646048100446e-37, PT ;  /* 0x036000002100780b */ /* 0x000fe20003f2e200 */
        /* <DEDUP_REMOVED lines=17> */
.L_x_113:
[----:B------:R-:W-:Y:S05]  /*0eb0*/  BSYNC.RECONVERGENT B1 ;  /* 0x0000000000017941 */ /* 0x000fea0003800200 */
.L_x_112:
[----:B------:R0:W5:Y:S01]  /*0ec0*/  LDG.E.64 R24, desc[UR8][R18.64+0x10] ;  /* 0x0000100812187981 */ /* 0x000162000c1e1b00 */
[----:B------:R-:W-:Y:S01]  /*0ed0*/  BSSY.RECONVERGENT B1, `(.L_x_114) ;  /* 0x00000e4000017945 */ /* 0x000fe20003800200 */
[----:B------:R-:W-:-:S07]  /*0ee0*/  MOV R15, RZ ;  /* 0x000000ff000f7202 */ /* 0x000fce0000000f00 */
.L_x_133:
[----:B-----5:R-:W-:Y:S01]  /*0ef0*/  DADD R10, R24, R6 ;  /* 0x00000000180a7229 */ /* 0x020fe20000000006 */
[----:B------:R-:W-:Y:S01]  /*0f00*/  IMAD.MOV.U32 R12, RZ, RZ, 0x1 ;  /* 0x00000001ff0c7424 */ /* 0x000fe200078e00ff */
[----:B------:R-:W-:Y:S01]  /*0f10*/  FSETP.GEU.AND P1, PT, |R9|, 6.5827683646048100446e-37, PT ;  /* 0x036000000900780b */ /* 0x000fe20003f2e200 */
[----:B------:R-:W-:Y:S05]  /*0f20*/  BSSY.RECONVERGENT B2, `(.L_x_115) ;  /* 0x0000014000027945 */ /* 0x000fea0003800200 */
[----:B------:R-:W-:-:S06]  /*0f30*/  DADD R10, R10, R4 ;  /* 0x000000000a0a7229 */ /* 0x000fcc0000000004 */
[----:B------:R-:W1:Y:S02]  /*0f40*/  MUFU.RCP64H R13, R11 ;  /* 0x0000000b000d7308 */ /* 0x000e640000001800 */
        /* <DEDUP_REMOVED lines=16> */
[----:B0-----:R-:W-:Y:S05]  /*1050*/  CALL.REL.NOINC `($__internal_3_$__cuda_sm20_div_rn_f64_full) ;  /* 0x0000001800507944 */ /* 0x001fea0003c00000 */
.L_x_116:
[----:B------:R-:W-:Y:S05]  /*1060*/  BSYNC.RECONVERGENT B2 ;  /* 0x0000000000027941 */ /* 0x000fea0003800200 */
.L_x_115:
[----:B------:R-:W1:Y:S01]  /*1070*/  MUFU.RCP64H R13, R11 ;  /* 0x0000000b000d7308 */ /* 0x000e620000001800 */
[----:B------:R-:W-:Y:S01]  /*1080*/  MOV R12, 0x1 ;  /* 0x00000001000c7802 */ /* 0x000fe20000000f00 */
[----:B------:R-:W-:Y:S01]  /*1090*/  BSSY.RECONVERGENT B2, `(.L_x_117) ;  /* 0x0000013000027945 */ /* 0x000fe20003800200 */
        /* <DEDUP_REMOVED lines=14> */
[----:B------:R-:W-:-:S07]  /*1180*/  IMAD.MOV.U32 R37, RZ, RZ, R11 ;  /* 0x000000ffff257224 */ /* 0x000fce00078e000b */
[----:B0-----:R-:W-:Y:S05]  /*1190*/  CALL.REL.NOINC `($__internal_3_$__cuda_sm20_div_rn_f64_full) ;  /* 0x0000001800007944 */ /* 0x001fea0003c00000 */
[----:B------:R-:W-:Y:S02]  /*11a0*/  IMAD.MOV.U32 R12, RZ, RZ, R32 ;  /* 0x000000ffff0c7224 */ /* 0x000fe400078e0020 */
[----:B------:R-:W-:-:S07]  /*11b0*/  IMAD.MOV.U32 R13, RZ, RZ, R33 ;  /* 0x000000ffff0d7224 */ /* 0x000fce00078e0021 */
.L_x_118:
[----:B------:R-:W-:Y:S05]  /*11c0*/  BSYNC.RECONVERGENT B2 ;  /* 0x0000000000027941 */ /* 0x000fea0003800200 */
.L_x_117:
[----:B------:R-:W-:Y:S01]  /*11d0*/  UMOV UR6, 0xfff24190 ;  /* 0xfff2419000067882 */ /* 0x000fe20000000000 */
[----:B------:R-:W-:Y:S01]  /*11e0*/  UMOV UR7, 0x3fefffff ;  /* 0x3fefffff00077882 */ /* 0x000fe20000000000 */
[----:B------:R-:W-:Y:S01]  /*11f0*/  IMAD.MOV.U32 R0, RZ, RZ, R13 ;  /* 0x000000ffff007224 */ /* 0x000fe200078e000d */
[----:B------:R-:W-:Y:S01]  /*1200*/  DSETP.MIN.AND P0, P1, R12, UR6, PT ;  /* 0x000000060c007e2a */ /* 0x000fe2000b900000 */
[----:B------:R-:W-:Y:S01]  /*1210*/  UMOV UR5, UR7 ;  /* 0x0000000700057c82 */ /* 0x000fe20008000000 */
[----:B------:R-:W-:Y:S04]  /*1220*/  BSSY.RECONVERGENT B0, `(.L_x_119) ;  /* 0x0000015000007945 */ /* 0x000fe80003800200 */
[----:B------:R-:W-:Y:S02]  /*1230*/  FSEL R27, R0, UR5, P0 ;  /* 0x00000005001b7c08 */ /* 0x000fe40008000000 */
[----:B------:R-:W-:-:S02]  /*1240*/  MOV R0, UR5 ;  /* 0x0000000500007c02 */ /* 0x000fc40008000f00 */
[----:B------:R-:W-:-:S04]  /*1250*/  SEL R26, R12, UR6, P0 ;  /* 0x000000060c1a7c07 */ /* 0x000fc80008000000 */
[----:B------:R-:W-:-:S06]  /*1260*/  @P1 LOP3.LUT R27, R0, 0x80000, RZ, 0xfc, !PT ;  /* 0x00080000001b1812 */ /* 0x000fcc00078efcff */
[----:B------:R-:W-:-:S06]  /*1270*/  DADD R28, -R26, 1 ;  /* 0x3ff000001a1c7429 */ /* 0x000fcc0000000100 */
[----:B------:R-:W1:Y:S04]  /*1280*/  MUFU.RCP64H R11, R29 ;  /* 0x0000001d000b7308 */ /* 0x000e680000001800 */
[----:B------:R-:W-:-:S05]  /*1290*/  VIADD R10, R29, 0x300402 ;  /* 0x003004021d0a7836 */ /* 0x000fca0000000000 */
[----:B------:R-:W-:Y:S01]  /*12a0*/  FSETP.GEU.AND P0, PT, |R10|, 5.8789094863358348022e-39, PT ;  /* 0x004004020a00780b */ /* 0x000fe20003f0e200 */
[----:B-1----:R-:W-:-:S08]  /*12b0*/  DFMA R12, -R28, R10, 1 ;  /* 0x3ff000001c0c742b */ /* 0x002fd0000000010a */
[----:B------:R-:W-:-:S08]  /*12c0*/  DFMA R12, R12, R12, R12 ;  /* 0x0000000c0c0c722b */ /* 0x000fd0000000000c */
[----:B------:R-:W-:-:S08]  /*12d0*/  DFMA R12, R10, R12, R10 ;  /* 0x0000000c0a0c722b */ /* 0x000fd0000000000a */
[----:B------:R-:W-:-:S08]  /*12e0*/  DFMA R16, -R28, R12, 1 ;  /* 0x3ff000001c10742b */ /* 0x000fd0000000010c */
[----:B------:R-:W-:Y:S01]  /*12f0*/  DFMA R10, R12, R16, R12 ;  /* 0x000000100c0a722b */ /* 0x000fe2000000000c */
[----:B------:R-:W-:Y:S10]  /*1300*/  @P0 BRA `(.L_x_120) ;  /* 0x0000000000180947 */ /* 0x000ff40003800000 */
[----:B------:R-:W-:-:S05]  /*1310*/  LOP3.LUT R0, R29, 0x7fffffff, RZ, 0xc0, !PT ;  /* 0x7fffffff1d007812 */ /* 0x000fca00078ec0ff */
[----:B------:R-:W-:Y:S01]  /*1320*/  VIADD R16, R0, 0xfff00000 ;  /* 0xfff0000000107836 */ /* 0x000fe20000000000 */
[----:B------:R-:W-:-:S07]  /*1330*/  MOV R0, 0x1350 ;  /* 0x0000135000007802 */ /* 0x000fce0000000f00 */
[----:B0-----:R-:W-:Y:S05]  /*1340*/  CALL.REL.NOINC `($__internal_2_$__cuda_sm20_dblrcp_rn_slowpath_v3) ;  /* 0x0000001000ec7944 */ /* 0x001fea0003c00000 */
[----:B------:R-:W-:Y:S02]  /*1350*/  IMAD.MOV.U32 R10, RZ, RZ, R12 ;  /* 0x000000ffff0a7224 */ /* 0x000fe400078e000c */
[----:B------:R-:W-:-:S07]  /*1360*/  IMAD.MOV.U32 R11, RZ, RZ, R13 ;  /* 0x000000ffff0b7224 */ /* 0x000fce00078e000d */
.L_x_120:
[----:B------:R-:W-:Y:S05]  /*1370*/  BSYNC.RECONVERGENT B0 ;  /* 0x0000000000007941 */ /* 0x000fea0003800200 */
.L_x_119:
[----:B------:R-:W1:Y:S01]  /*1380*/  MUFU.RSQ64H R13, R11 ;  /* 0x0000000b000d7308 */ /* 0x000e620000001c00 */
[----:B------:R-:W-:Y:S01]  /*1390*/  VIADD R12, R11, 0xfcb00000 ;  /* 0xfcb000000b0c7836 */ /* 0x000fe20000000000 */
[----:B------:R-:W-:Y:S01]  /*13a0*/  MOV R28, 0x0 ;  /* 0x00000000001c7802 */ /* 0x000fe20000000f00 */
[----:B------:R-:W-:Y:S01]  /*13b0*/  IMAD.MOV.U32 R29, RZ, RZ, 0x3fd80000 ;  /* 0x3fd80000ff1d7424 */ /* 0x000fe200078e00ff */
[----:B------:R-:W-:Y:S02]  /*13c0*/  BSSY.RECONVERGENT B0, `(.L_x_121) ;  /* 0x0000011000007945 */ /* 0x000fe40003800200 */
        /* <DEDUP_REMOVED lines=13> */
[----:B------:R-:W-:Y:S02]  /*14a0*/  MOV R29, R11 ;  /* 0x0000000b001d7202 */ /* 0x000fe40000000f00 */
[----:B------:R-:W-:-:S07]  /*14b0*/  MOV R0, 0x14d0 ;  /* 0x000014d000007802 */ /* 0x000fce0000000f00 */
[----:B0-----:R-:W-:Y:S05]  /*14c0*/  CALL.REL.NOINC `($__internal_4_$__cuda_sm20_dsqrt_rn_f64_mediumpath_v1) ;  /* 0x0000001800a47944 */ /* 0x001fea0003c00000 */
.L_x_122:
[----:B------:R-:W-:Y:S05]  /*14d0*/  BSYNC.RECONVERGENT B0 ;  /* 0x0000000000007941 */ /* 0x000fea0003800200 */
.L_x_121:
[----:B------:R-:W-:Y:S01]  /*14e0*/  DMUL R36, R28, R4 ;  /* 0x000000041c247228 */ /* 0x000fe20000000000 */
[----:B------:R-:W-:Y:S01]  /*14f0*/  IMAD.MOV.U32 R16, RZ, RZ, 0x1 ;  /* 0x00000001ff107424 */ /* 0x000fe200078e00ff */
[----:B------:R-:W-:Y:S01]  /*1500*/  DADD R10, -R10, 1 ;  /* 0x3ff000000a0a7429 */ /* 0x000fe20000000100 */
[----:B------:R-:W-:Y:S03]  /*1510*/  BSSY.RECONVERGENT B2, `(.L_x_123) ;  /* 0x0000015000027945 */ /* 0x000fe60003800200 */
[----:B------:R-:W1:Y:S02]  /*1520*/  MUFU.RCP64H R17, R37 ;  /* 0x0000002500117308 */ /* 0x000e640000001800 */
[----:B-1----:R-:W-:-:S08]  /*1530*/  DFMA R12, -R36, R16, 1 ;  /* 0x3ff00000240c742b */ /* 0x002fd00000000110 */
[----:B------:R-:W-:Y:S02]  /*1540*/  DFMA R30, R12, R12, R12 ;  /* 0x0000000c0c1e722b */ /* 0x000fe4000000000c */
[----:B------:R-:W-:-:S06]  /*1550*/  DADD R12, -R28, 1 ;  /* 0x3ff000001c0c7429 */ /* 0x000fcc0000000100 */
[----:B------:R-:W-:Y:S02]  /*1560*/  DFMA R30, R16, R30, R16 ;  /* 0x0000001e101e722b */ /* 0x000fe40000000010 */
[----:B------:R-:W-:-:S06]  /*1570*/  DFMA R12, R12, R4, R6 ;  /* 0x000000040c0c722b */ /* 0x000fcc0000000006 */
[----:B------:R-:W-:Y:S02]  /*1580*/  DFMA R16, -R36, R30, 1 ;  /* 0x3ff000002410742b */ /* 0x000fe4000000011e */
[----:B------:R-:W-:-:S06]  /*1590*/  DFMA R32, R10, R24, R12 ;  /* 0x000000180a20722b */ /* 0x000fcc000000000c */
        /* <DEDUP_REMOVED lines=8> */
[----:B------:R-:W-:-:S07]  /*1620*/  MOV R16, 0x1640 ;  /* 0x0000164000107802 */ /* 0x000fce0000000f00 */
[----:B0-----:R-:W-:Y:S05]  /*1630*/  CALL.REL.NOINC `($__internal_3_$__cuda_sm20_div_rn_f64_full) ;  /* 0x0000001000d87944 */ /* 0x001fea0003c00000 */
[----:B------:R-:W-:Y:S02]  /*1640*/  IMAD.MOV.U32 R10, RZ, RZ, R32 ;  /* 0x000000ffff0a7224 */ /* 0x000fe400078e0020 */
[----:B------:R-:W-:-:S07]  /*1650*/  IMAD.MOV.U32 R11, RZ, RZ, R33 ;  /* 0x000000ffff0b7224 */ /* 0x000fce00078e0021 */
.L_x_124:
[----:B------:R-:W-:Y:S05]  /*1660*/  BSYNC.RECONVERGENT B2 ;  /* 0x0000000000027941 */ /* 0x000fea0003800200 */
.L_x_123:
[----:B------:R-:W1:Y:S01]  /*1670*/  MUFU.RCP64H R13, R29 ;  /* 0x0000001d000d7308 */ /* 0x000e620000001800 */
[----:B------:R-:W-:Y:S01]  /*1680*/  IMAD.MOV.U32 R12, RZ, RZ, 0x1 ;  /* 0x00000001ff0c7424 */ /* 0x000fe200078e00ff */
[----:B------:R-:W-:Y:S01]  /*1690*/  FSETP.GEU.AND P1, PT, |R5|, 6.5827683646048100446e-37, PT ;  /* 0x036000000500780b */ /* 0x000fe20003f2e200 */
[----:B------:R-:W-:Y:S04]  /*16a0*/  BSSY.RECONVERGENT B2, `(.L_x_125) ;  /* 0x0000014000027945 */ /* 0x000fe80003800200 */
        /* <DEDUP_REMOVED lines=16> */
[----:B0-----:R-:W-:Y:S05]  /*17b0*/  CALL.REL.NOINC `($__internal_3_$__cuda_sm20_div_rn_f64_full) ;  /* 0x0000001000787944 */ /* 0x001fea0003c00000 */
[----:B------:R-:W-:Y:S01]  /*17c0*/  IMAD.MOV.U32 R12, RZ, RZ, R32 ;  /* 0x000000ffff0c7224 */ /* 0x000fe200078e0020 */
[----:B------:R-:W-:-:S07]  /*17d0*/  MOV R13, R33 ;  /* 0x00000021000d7202 */ /* 0x000fce0000000f00 */
.L_x_126:
[----:B------:R-:W-:Y:S05]  /*17e0*/  BSYNC.RECONVERGENT B2 ;  /* 0x0000000000027941 */ /* 0x000fea0003800200 */
.L_x_125:
        /* <DEDUP_REMOVED lines=11> */
[----:B------:R-:W-:Y:S02]  /*18a0*/  DFMA R16, R16, R32, R30 ;  /* 0x000000201010722b */ /* 0x000fe4000000001e */
[----:B------:R-:W-:-:S08]  /*18b0*/  DADD R30, R10, 1 ;  /* 0x3ff000000a1e7429 */ /* 0x000fd00000000000 */
        /* <DEDUP_REMOVED lines=8> */
[----:B0-----:R-:W-:Y:S05]  /*1940*/  CALL.REL.NOINC `($__internal_3_$__cuda_sm20_div_rn_f64_full) ;  /* 0x0000001000147944 */ /* 0x001fea0003c00000 */
[----:B------:R-:W-:Y:S02]  /*1950*/  IMAD.MOV.U32 R16, RZ, RZ, R32 ;  /* 0x000000ffff107224 */ /* 0x000fe400078e0020 */
[----:B------:R-:W-:-:S07]  /*1960*/  IMAD.MOV.U32 R17, RZ, RZ, R33 ;  /* 0x000000ffff117224 */ /* 0x000fce00078e0021 */
.L_x_128:
[----:B------:R-:W-:Y:S05]  /*1970*/  BSYNC.RECONVERGENT B2 ;  /* 0x0000000000027941 */ /* 0x000fea0003800200 */
.L_x_127:
[----:B------:R-:W-:Y:S01]  /*1980*/  DADD R30, R30, R16 ;  /* 0x000000001e1e7229 */ /* 0x000fe20000000010 */
[----:B------:R-:W-:Y:S01]  /*1990*/  UMOV UR6, 0x55555555 ;  /* 0x5555555500067882 */ /* 0x000fe20000000000 */
[----:B------:R-:W-:Y:S01]  /*19a0*/  IMAD.MOV.U32 R16, RZ, RZ, 0x1 ;  /* 0x00000001ff107424 */ /* 0x000fe200078e00ff */
[----:B------:R-:W-:Y:S01]  /*19b0*/  UMOV UR7, 0x3ff55555 ;  /* 0x3ff5555500077882 */ /* 0x000fe20000000000 */
[----:B------:R-:W-:Y:S01]  /*19c0*/  BSSY.RECONVERGENT B2, `(.L_x_129) ;  /* 0x0000014000027945 */ /* 0x000fe20003800200 */
[----:B------:R-:W-:-:S03]  /*19d0*/  DMUL R32, R24, UR6 ;  /* 0x0000000618207c28 */ /* 0x000fc60008000000 */
[----:B------:R-:W-:-:S06]  /*19e0*/  DMUL R36, R30, R12 ;  /* 0x0000000c1e247228 */ /* 0x000fcc0000000000 */
[----:B------:R-:W1:Y:S01]  /*19f0*/  MUFU.RCP64H R17, R37 ;  /* 0x0000002500117308 */ /* 0x000e620000001800 */
        /* <DEDUP_REMOVED lines=14> */
[----:B------:R-:W-:Y:S01]  /*1ae0*/  IMAD.MOV.U32 R16, RZ, RZ, R32 ;  /* 0x000000ffff107224 */ /* 0x000fe200078e0020 */
[----:B------:R-:W-:-:S07]  /*1af0*/  MOV R17, R33 ;  /* 0x0000002100117202 */ /* 0x000fce0000000f00 */
.L_x_130:
[----:B------:R-:W-:Y:S05]  /*1b00*/  BSYNC.RECONVERGENT B2 ;  /* 0x0000000000027941 */ /* 0x000fea0003800200 */
.L_x_129:
[----:B------:R-:W-:Y:S01]  /*1b10*/  DFMA R36, R26, R16, -1 ;  /* 0xbff000001a24742b */ /* 0x000fe20000000010 */
[----:B------:R-:W-:Y:S01]  /*1b20*/  UMOV UR6, 0x55555554 ;  /* 0x5555555400067882 */ /* 0x000fe20000000000 */
[----:B------:R-:W-:Y:S01]  /*1b30*/  IMAD.MOV.U32 R16, RZ, RZ, 0x1 ;  /* 0x00000001ff107424 */ /* 0x000fe200078e00ff */
[----:B------:R-:W-:Y:S01]  /*1b40*/  DMUL R10, R12, R10 ;  /* 0x0000000a0c0a7228 */ /* 0x000fe20000000000 */
[----:B------:R-:W-:Y:S01]  /*1b50*/  UMOV UR7, 0x3fd55555 ;  /* 0x3fd5555500077882 */ /* 0x000fe20000000000 */
[----:B------:R-:W-:Y:S01]  /*1b60*/  BSSY.RECONVERGENT B2, `(.L_x_131) ;  /* 0x0000015000027945 */ /* 0x000fe20003800200 */
[----:B------:R-:W1:Y:S05]  /*1b70*/  MUFU.RCP64H R17, R37 ;  /* 0x0000002500117308 */ /* 0x000e6a0000001800 */
[----:B------:R-:W-:-:S10]  /*1b80*/  DFMA R10, R10, UR6, -R24 ;  /* 0x000000060a0a7c2b */ /* 0x000fd40008000818 */
        /* <DEDUP_REMOVED lines=16> */
[----:B------:R-:W-:Y:S01]  /*1c90*/  IMAD.MOV.U32 R16, RZ, RZ, R32 ;  /* 0x000000ffff107224 */ /* 0x000fe200078e0020 */
[----:B------:R-:W-:-:S07]  /*1ca0*/  MOV R17, R33 ;  /* 0x0000002100117202 */ /* 0x000fce0000000f00 */
.L_x_132:
[----:B------:R-:W-:Y:S05]  /*1cb0*/  BSYNC.RECONVERGENT B2 ;  /* 0x0000000000027941 */ /* 0x000fea0003800200 */
.L_x_131:
[----:B------:R-:W-:Y:S01]  /*1cc0*/  DSETP.GEU.AND P1, PT, |R10|, R2, PT ;  /* 0x000000020a00722a */ /* 0x000fe20003f2e200 */
[C---:B------:R-:W-:Y:S01]  /*1cd0*/  ISETP.NE.AND P0, PT, R15.reuse, 0x32, PT ;  /* 0x000000320f00780c */ /* 0x040fe20003f05270 */
[----:B------:R-:W-:Y:S01]  /*1ce0*/  DADD R24, -R16, R24 ;  /* 0x0000000010187229 */ /* 0x000fe20000000118 */
[----:B------:R-:W-:-:S11]  /*1cf0*/  VIADD R15, R15, 0x1 ;  /* 0x000000010f0f7836 */ /* 0x000fd60000000000 */
[----:B------:R-:W-:Y:S05]  /*1d00*/  @P0 BRA P1, `(.L_x_133) ;  /* 0xfffffff000780947 */ /* 0x000fea000083ffff */
[----:B------:R-:W-:Y:S05]  /*1d10*/  BSYNC.RECONVERGENT B1 ;  /* 0x0000000000017941 */ /* 0x000fea0003800200 */
.L_x_114:
[----:B------:R1:W-:Y:S04]  /*1d20*/  STG.E.64 desc[UR8][R18.64], R12 ;  /* 0x0000000c12007986 */ /* 0x0003e8000c101b08 */
[----:B------:R-:W2:Y:S01]  /*1d30*/  LDG.E.64 R2, desc[UR8][R20.64+0x8] ;  /* 0x0000080814027981 */ /* 0x000ea2000c1e1b00 */
[----:B------:R-:W3:Y:S01]  /*1d40*/  MUFU.RCP64H R9, R23 ;  /* 0x0000001700097308 */ /* 0x000ee20000001800 */
[----:B------:R-:W-:Y:S01]  /*1d50*/  IMAD.MOV.U32 R8, RZ, RZ, 0x1 ;  /* 0x00000001ff087424 */ /* 0x000fe200078e00ff */
[----:B------:R-:W-:Y:S05]  /*1d60*/  BSSY.RECONVERGENT B1, `(.L_x_134) ;  /* 0x0000014000017945 */ /* 0x000fea0003800200 */
[----:B---3--:R-:W-:-:S08]  /*1d70*/  DFMA R10, R8, -R22, 1 ;  /* 0x3ff00000080a742b */ /* 0x008fd00000000816 */
[----:B------:R-:W-:-:S08]  /*1d80*/  DFMA R10, R10, R10, R10 ;  /* 0x0000000a0a0a722b */ /* 0x000fd0000000000a */
[----:B------:R-:W-:-:S08]  /*1d90*/  DFMA R10, R8, R10, R8 ;  /* 0x0000000a080a722b */ /* 0x000fd00000000008 */
[----:B------:R-:W-:-:S08]  /*1da0*/  DFMA R8, R10, -R22, 1 ;  /* 0x3ff000000a08742b */ /* 0x000fd00000000816 */
[----:B------:R-:W-:Y:S02]  /*1db0*/  DFMA R8, R10, R8, R10 ;  /* 0x000000080a08722b */ /* 0x000fe4000000000a */
[----:B--2---:R-:W-:-:S08]  /*1dc0*/  DMUL R28, R2, R28 ;  /* 0x0000001c021c7228 */ /* 0x004fd00000000000 */
[----:B------:R-:W-:Y:S02]  /*1dd0*/  DMUL R32, R8, R28 ;  /* 0x0000001c08207228 */ /* 0x000fe40000000000 */
[----:B------:R-:W-:-:S06]  /*1de0*/  FSETP.GEU.AND P1, PT, |R29|, 6.5827683646048100446e-37, PT ;  /* 0x036000001d00780b */ /* 0x000fcc0003f2e200 */
[----:B------:R-:W-:-:S08]  /*1df0*/  DFMA R2, R32, -R22, R28 ;  /* 0x800000162002722b */ /* 0x000fd0000000001c */
[----:B------:R-:W-:-:S10]  /*1e00*/  DFMA R32, R8, R2, R32 ;  /* 0x000000020820722b */ /* 0x000fd40000000020 */
[----:B------:R-:W-:-:S05]  /*1e10*/  FFMA R0, RZ, R23, R33 ;  /* 0x00000017ff007223 */ /* 0x000fca0000000021 */
[----:B------:R-:W-:-:S13]  /*1e20*/  FSETP.GT.AND P0, PT, |R0|, 1.469367938527859385e-39, PT ;  /* 0x001000000000780b */ /* 0x000fda0003f04200 */
[----:B-1----:R-:W-:Y:S05]  /*1e30*/  @P0 BRA P1, `(.L_x_135) ;  /* 0x0000000000180947 */ /* 0x002fea0000800000 */
[----:B------:R-:W-:Y:S01]  /*1e40*/  IMAD.MOV.U32 R32, RZ, RZ, R28 ;  /* 0x000000ffff207224 */ /* 0x000fe200078e001c */
[----:B------:R-:W-:Y:S01]  /*1e50*/  MOV R36, R22 ;  /* 0x0000001600247202 */ /* 0x000fe20000000f00 */
[----:B------:R-:W-:Y:S01]  /*1e60*/  IMAD.MOV.U32 R33, RZ, RZ, R29 ;  /* 0x000000ffff217224 */ /* 0x000fe200078e001d */
[----:B------:R-:W-:Y:S01]  /*1e70*/  MOV R16, 0x1ea0 ;  /* 0x00001ea000107802 */ /* 0x000fe20000000f00 */
[----:B------:R-:W-:-:S07]  /*1e80*/  IMAD.MOV.U32 R37, RZ, RZ, R23 ;  /* 0x000000ffff257224 */ /* 0x000fce00078e0017 */
[----:B0-----:R-:W-:Y:S05]  /*1e90*/  CALL.REL.NOINC `($__internal_3_$__cuda_sm20_div_rn_f64_full) ;  /* 0x0000000800c07944 */ /* 0x001fea0003c00000 */
.L_x_135:
[----:B------:R-:W-:Y:S05]  /*1ea0*/  BSYNC.RECONVERGENT B1 ;  /* 0x0000000000017941 */ /* 0x000fea0003800200 */
.L_x_134:
[----:B------:R-:W-:Y:S01]  /*1eb0*/  DADD R4, R6, R4 ;  /* 0x0000000006047229 */ /* 0x000fe20000000004 */
        /* <DEDUP_REMOVED lines=20> */
.L_x_137:
[----:B------:R-:W-:Y:S05]  /*2000*/  BSYNC.RECONVERGENT B1 ;  /* 0x0000000000017941 */ /* 0x000fea0003800200 */
.L_x_136:
[----:B------:R1:W-:Y:S04]  /*2010*/  STG.E.64 desc[UR8][R18.64+0x8], R2 ;  /* 0x0000080212007986 */ /* 0x0003e8000c101b08 */
[----:B------:R1:W-:Y:S04]  /*2020*/  STG.E.64 desc[UR8][R18.64+0x10], R24 ;  /* 0x0000101812007986 */ /* 0x0003e8000c101b08 */
[----:B------:R-:W2:Y:S04]  /*2030*/  LDG.E.64 R36, desc[UR8][R20.64] ;  /* 0x0000000814247981 */ /* 0x000ea8000c1e1b00 */
[----:B------:R-:W3:Y:S01]  /*2040*/  LDG.E.64 R32, desc[UR8][R20.64+0x18] ;  /* 0x0000180814207981 */ /* 0x000ee2000c1e1b00 */
[----:B------:R-:W-:Y:S01]  /*2050*/  MOV R4, 0x1 ;  /* 0x0000000100047802 */ /* 0x000fe20000000f00 */
[----:B------:R-:W-:Y:S01]  /*2060*/  BSSY.RECONVERGENT B1, `(.L_x_138) ;  /* 0x0000012000017945 */ /* 0x000fe20003800200 */
[----:B--2---:R-:W2:Y:S01]  /*2070*/  MUFU.RCP64H R5, R37 ;  /* 0x0000002500057308 */ /* 0x004ea20000001800 */
[----:B---3--:R-:W-:-:S03]  /*2080*/  FSETP.GEU.AND P1, PT, |R33|, 6.5827683646048100446e-37, PT ;  /* 0x036000002100780b */ /* 0x008fc60003f2e200 */
[----:B--2---:R-:W-:-:S08]  /*2090*/  DFMA R6, -R36, R4, 1 ;  /* 0x3ff000002406742b */ /* 0x004fd00000000104 */
        /* <DEDUP_REMOVED lines=9> */
[----:B-1----:R-:W-:Y:S05]  /*2130*/  @P0 BRA P1, `(.L_x_139) ;  /* 0x0000000000100947 */ /* 0x002fea0000800000 */
[----:B------:R-:W-:-:S07]  /*2140*/  MOV R16, 0x2160 ;  /* 0x0000216000107802 */ /* 0x000fce0000000f00 */
[----:B0-----:R-:W-:Y:S05]  /*2150*/  CALL.REL.NOINC `($__internal_3_$__cuda_sm20_div_rn_f64_full) ;  /* 0x0000000800107944 */ /* 0x001fea0003c00000 */
[----:B------:R-:W-:Y:S02]  /*2160*/  IMAD.MOV.U32 R4, RZ, RZ, R32 ;  /* 0x000000ffff047224 */ /* 0x000fe400078e0020 */
[----:B------:R-:W-:-:S07]  /*2170*/  IMAD.MOV.U32 R5, RZ, RZ, R33 ;  /* 0x000000ffff057224 */ /* 0x000fce00078e0021 */
.L_x_139:
[----:B------:R-:W-:Y:S05]  /*2180*/  BSYNC.RECONVERGENT B1 ;  /* 0x0000000000017941 */ /* 0x000fea0003800200 */
.L_x_138:
[----:B------:R-:W1:Y:S01]  /*2190*/  MUFU.RCP64H R7, R13 ;  /* 0x0000000d00077308 */ /* 0x000e620000001800 */
[----:B------:R-:W-:Y:S01]  /*21a0*/  IMAD.MOV.U32 R6, RZ, RZ, 0x1 ;  /* 0x00000001ff067424 */ /* 0x000fe200078e00ff */
[----:B------:R2:W-:Y:S01]  /*21b0*/  STG.E.64 desc[UR8][R18.64+0x18], R4 ;  /* 0x0000180412007986 */ /* 0x0005e2000c101b08 */
[----:B------:R-:W-:Y:S01]  /*21c0*/  FSETP.GEU.AND P1, PT, |R25|, 6.5827683646048100446e-37, PT ;  /* 0x036000001900780b */ /* 0x000fe20003f2e200 */
[----:B------:R-:W-:Y:S03]  /*21d0*/  BSSY.RECONVERGENT B1, `(.L_x_140) ;  /* 0x0000014000017945 */ /* 0x000fe60003800200 */
        /* <DEDUP_REMOVED lines=10> */
[----:B--2---:R-:W-:Y:S05]  /*2280*/  @P0 BRA P1, `(.L_x_141) ;  /* 0x0000000000200947 */ /* 0x004fea0000800000 */
        /* <DEDUP_REMOVED lines=8> */
.L_x_141:
[----:B------:R-:W-:Y:S05]  /*2310*/  BSYNC.RECONVERGENT B1 ;  /* 0x0000000000017941 */ /* 0x000fea0003800200 */
.L_x_140:
[----:B------:R-:W-:Y:S01]  /*2320*/  DMUL R32, R2, R2 ;  /* 0x0000000202207228 */ /* 0x000fe20000000000 */
[----:B------:R-:W-:Y:S01]  /*2330*/  BSSY.RECONVERGENT B1, `(.L_x_142) ;  /* 0x0000015000017945 */ /* 0x000fe20003800200 */
[----:B------:R-:W-:-:S06]  /*2340*/  MOV R2, 0x1 ;  /* 0x0000000100027802 */ /* 0x000fcc0000000f00 */
[----:B------:R-:W-:Y:S02]  /*2350*/  DADD R36, R32, 1 ;  /* 0x3ff0000020247429 */ /* 0x000fe40000000000 */
[----:B------:R-:W-:-:S04]  /*2360*/  FSETP.GEU.AND P1, PT, |R33|, 6.5827683646048100446e-37, PT ;  /* 0x036000002100780b */ /* 0x000fc80003f2e200 */
        /* <DEDUP_REMOVED lines=8> */
[----:B------:R-:W-:Y:S02]  /*23f0*/  DFMA R4, R2, R8, R4 ;  /* 0x000000080204722b */ /* 0x000fe40000000004 */
[----:B------:R-:W-:-:S08]  /*2400*/  DMUL R2, R6, 3 ;  /* 0x4008000006027828 */ /* 0x000fd00000000000 */
[----:B------:R-:W-:-:S05]  /*2410*/  FFMA R0, RZ, R37, R5 ;  /* 0x00000025ff007223 */ /* 0x000fca0000000005 */
[----:B------:R-:W-:-:S13]  /*2420*/  FSETP.GT.AND P0, PT, |R0|, 1.469367938527859385e-39, PT ;  /* 0x001000000000780b */ /* 0x000fda0003f04200 */
[----:B------:R-:W-:Y:S05]  /*2430*/  @P0 BRA P1, `(.L_x_143) ;  /* 0x0000000000100947 */ /* 0x000fea0000800000 */
[----:B------:R-:W-:-:S07]  /*2440*/  MOV R16, 0x2460 ;  /* 0x0000246000107802 */ /* 0x000fce0000000f00 */
[----:B0-----:R-:W-:Y:S05]  /*2450*/  CALL.REL.NOINC `($__internal_3_$__cuda_sm20_div_rn_f64_full) ;  /* 0x0000000400507944 */ /* 0x001fea0003c00000 */
[----:B------:R-:W-:Y:S02]  /*2460*/  IMAD.MOV.U32 R4, RZ, RZ, R32 ;  /* 0x000000ffff047224 */ /* 0x000fe400078e0020 */
[----:B------:R-:W-:-:S07]  /*2470*/  IMAD.MOV.U32 R5, RZ, RZ, R33 ;  /* 0x000000ffff057224 */ /* 0x000fce00078e0021 */
.L_x_143:
[----:B------:R-:W-:Y:S05]  /*2480*/  BSYNC.RECONVERGENT B1 ;  /* 0x0000000000017941 */ /* 0x000fea0003800200 */
.L_x_142:
[----:B------:R-:W-:Y:S01]  /*2490*/  BSSY.RECONVERGENT B0, `(.L_x_144) ;  /* 0x0000006000007945 */ /* 0x000fe20003800200 */
[----:B------:R-:W-:Y:S01]  /*24a0*/  IMAD.MOV.U32 R8, RZ, RZ, RZ ;  /* 0x000000ffff087224 */ /* 0x000fe200078e00ff */
[----:B------:R-:W-:Y:S01]  /*24b0*/  MOV R0, 0x24f0 ;  /* 0x000024f000007802 */ /* 0x000fe20000000f00 */
[----:B------:R-:W-:Y:S01]  /*24c0*/  IMAD.MOV.U32 R9, RZ, RZ, 0x408f4000 ;  /* 0x408f4000ff097424 */ /* 0x000fe200078e00ff */
[----:B------:R-:W-:-:S06]  /*24d0*/  UMOV UR5, 0x40000000 ;  /* 0x4000000000057882 */ /* 0x000fcc0000000000 */
[----:B0-----:R-:W-:Y:S05]  /*24e0*/  CALL.REL.NOINC `($kernel_conserved_to_primitive$__internal_accurate_pow) ;  /* 0x0000000c00587944 */ /* 0x001fea0003c00000 */
[----:B------:R-:W-:Y:S05]  /*24f0*/  BSYNC.RECONVERGENT B0 ;  /* 0x0000000000007941 */ /* 0x000fea0003800200 */
.L_x_144:
[----:B------:R-:W0:Y:S01]  /*2500*/  MUFU.RCP64H R7, R9 ;  /* 0x0000000900077308 */ /* 0x000e220000001800 */
[----:B------:R-:W-:Y:S01]  /*2510*/  HFMA2 R6, -RZ, RZ, 0, 5.9604644775390625e-08 ;  /* 0x00000001ff067431 */ /* 0x000fe200000001ff */
[----:B------:R-:W-:Y:S01]  /*2520*/  FSETP.GEU.AND P1, PT, |R5|, 6.5827683646048100446e-37, PT ;  /* 0x036000000500780b */ /* 0x000fe20003f2e200 */
[----:B------:R-:W-:Y:S04]  /*2530*/  BSSY.RECONVERGENT B1, `(.L_x_145) ;  /* 0x0000014000017945 */ /* 0x000fe80003800200 */
[----:B0-----:R-:W-:-:S08]  /*2540*/  DFMA R10, -R8, R6, 1 ;  /* 0x3ff00000080a742b */ /* 0x001fd00000000106 */
        /* <DEDUP_REMOVED lines=16> */
[----:B------:R-:W-:Y:S01]  /*2650*/  MOV R6, R32 ;  /* 0x0000002000067202 */ /* 0x000fe20000000f00 */
[----:B------:R-:W-:-:S07]  /*2660*/  IMAD.MOV.U32 R7, RZ, RZ, R33 ;  /* 0x000000ffff077224 */ /* 0x000fce00078e0021 */
.L_x_146:
[----:B------:R-:W-:Y:S05]  /*2670*/  BSYNC.RECONVERGENT B1 ;  /* 0x0000000000017941 */ /* 0x000fea0003800200 */
.L_x_145:
[----:B------:R-:W-:-:S14]  /*2680*/  DSETP.GEU.AND P0, PT, R2, R6, PT ;  /* 0x000000060200722a */ /* 0x000fdc0003f0e000 */
[----:B------:R-:W-:Y:S05]  /*2690*/  @P0 EXIT ;  /* 0x000000000000094d */ /* 0x000fea0003800000 */
[----:B------:R-:W-:Y:S01]  /*26a0*/  DMUL R6, R6, R12 ;  /* 0x0000000c06067228 */ /* 0x000fe20000000000 */
[----:B------:R-:W-:Y:S01]  /*26b0*/  UMOV UR4, 0x55555554 ;  /* 0x5555555400047882 */ /* 0x000fe20000000000 */
[----:B------:R-:W-:-:S06]  /*26c0*/  UMOV UR5, 0x3fd55555 ;  /* 0x3fd5555500057882 */ /* 0x000fcc0000000000 */
[----:B------:R-:W-:-:S07]  /*26d0*/  DMUL R6, R6, UR4 ;  /* 0x0000000406067c28 */ /* 0x000fce0008000000 */
[----:B------:R-:W-:Y:S01]  /*26e0*/  STG.E.64 desc[UR8][R18.64+0x10], R6 ;  /* 0x0000100612007986 */ /* 0x000fe2000c101b08 */
[----:B------:R-:W-:Y:S05]  /*26f0*/  EXIT ;  /* 0x000000000000794d */ /* 0x000fea0003800000 */
        .weak           $__internal_2_$__cuda_sm20_dblrcp_rn_slowpath_v3
        .type           $__internal_2_$__cuda_sm20_dblrcp_rn_slowpath_v3,@function
        .size           $__internal_2_$__cuda_sm20_dblrcp_rn_slowpath_v3,($__internal_3_$__cuda_sm20_div_rn_f64_full - $__internal_2_$__cuda_sm20_dblrcp_rn_slowpath_v3)
$__internal_2_$__cuda_sm20_dblrcp_rn_slowpath_v3:
[----:B------:R-:W-:Y:S01]  /*2700*/  IMAD.MOV.U32 R10, RZ, RZ, R28 ;  /* 0x000000ffff0a7224 */ /* 0x000fe200078e001c */
[----:B------:R-:W-:Y:S01]  /*2710*/  BSSY.RECONVERGENT B2, `(.L_x_147) ;  /* 0x0000025000027945 */ /* 0x000fe20003800200 */
[----:B------:R-:W-:-:S06]  /*2720*/  IMAD.MOV.U32 R11, RZ, RZ, R29 ;  /* 0x000000ffff0b7224 */ /* 0x000fcc00078e001d */
[----:B------:R-:W-:-:S14]  /*2730*/  DSETP.GTU.AND P0, PT, |R10|, +INF , PT ;  /* 0x7ff000000a00742a */ /* 0x000fdc0003f0c200 */
[----:B------:R-:W-:Y:S05]  /*2740*/  @P0 BRA `(.L_x_148) ;  /* 0x00000000007c0947 */ /* 0x000fea0003800000 */
[----:B------:R-:W-:-:S05]  /*2750*/  LOP3.LUT R28, R29, 0x7fffffff, RZ, 0xc0, !PT ;  /* 0x7fffffff1d1c7812 */ /* 0x000fca00078ec0ff */
[----:B------:R-:W-:-:S05]  /*2760*/  VIADD R12, R28, 0xffffffff ;  /* 0xffffffff1c0c7836 */ /* 0x000fca0000000000 */
[----:B------:R-:W-:-:S13]  /*2770*/  ISETP.GE.U32.AND P0, PT, R12, 0x7fefffff, PT ;  /* 0x7fefffff0c00780c */ /* 0x000fda0003f06070 */
[----:B------:R-:W-:Y:S02]  /*2780*/  @P0 LOP3.LUT R13, R11, 0x7ff00000, RZ, 0x3c, !PT ;  /* 0x7ff000000b0d0812 */ /* 0x000fe400078e3cff */
[----:B------:R-:W-:Y:S01]  /*2790*/  @P0 MOV R12, RZ ;  /* 0x000000ff000c0202 */ /* 0x000fe20000000f00 */
[----:B------:R-:W-:Y:S06]  /*27a0*/  @P0 BRA `(.L_x_149) ;  /* 0x00000000006c0947 */ /* 0x000fec0003800000 */
[----:B------:R-:W-:-:S13]  /*27b0*/  ISETP.GE.U32.AND P0, PT, R28, 0x1000001, PT ;  /* 0x010000011c00780c */ /* 0x000fda0003f06070 */
[----:B------:R-:W-:Y:S05]  /*27c0*/  @!P0 BRA `(.L_x_150) ;  /* 0x0000000000348947 */ /* 0x000fea0003800000 */
[----:B------:R-:W-:Y:S02]  /*27d0*/  VIADD R13, R11, 0xc0200000 ;  /* 0xc02000000b0d7836 */ /* 0x000fe40000000000 */
[----:B------:R-:W-:Y:S02]  /*27e0*/  IMAD.MOV.U32 R12, RZ, RZ, R10 ;  /* 0x000000ffff0c7224 */ /* 0x000fe400078e000a */
[----:B------:R-:W0:Y:S04]  /*27f0*/  MUFU.RCP64H R17, R13 ;  /* 0x0000000d00117308 */ /* 0x000e280000001800 */
[----:B0-----:R-:W-:-:S08]  /*2800*/  DFMA R28, -R12, R16, 1 ;  /* 0x3ff000000c1c742b */ /* 0x001fd00000000110 */
[----:B------:R-:W-:-:S08]  /*2810*/  DFMA R28, R28, R28, R28 ;  /* 0x0000001c1c1c722b */ /* 0x000fd0000000001c */
[----:B------:R-:W-:-:S08]  /*2820*/  DFMA R28, R16, R28, R16 ;  /* 0x0000001c101c722b */ /* 0x000fd00000000010 */
[----:B------:R-:W-:-:S08]  /*2830*/  DFMA R16, -R12, R28, 1 ;  /* 0x3ff000000c10742b */ /* 0x000fd0000000011c */
[----:B------:R-:W-:-:S08]  /*2840*/  DFMA R16, R28, R16, R28 ;  /* 0x000000101c10722b */ /* 0x000fd0000000001c */
[----:B------:R-:W-:-:S08]  /*2850*/  DMUL R16, R16, 2.2250738585072013831e-308 ;  /* 0x0010000010107828 */ /* 0x000fd00000000000 */
[----:B------:R-:W-:-:S08]  /*2860*/  DFMA R10, -R10, R16, 1 ;  /* 0x3ff000000a0a742b */ /* 0x000fd00000000110 */
[----:B------:R-:W-:-:S08]  /*2870*/  DFMA R10, R10, R10, R10 ;  /* 0x0000000a0a0a722b */ /* 0x000fd0000000000a */
[----:B------:R-:W-:Y:S01]  /*2880*/  DFMA R12, R16, R10, R16 ;  /* 0x0000000a100c722b */ /* 0x000fe20000000010 */
[----:B------:R-:W-:Y:S10]  /*2890*/  BRA `(.L_x_149) ;  /* 0x0000000000307947 */ /* 0x000ff40003800000 */
.L_x_150:
[----:B------:R-:W-:Y:S01]  /*28a0*/  DMUL R10, R10, 8.11296384146066816958e+31 ;  /* 0x469000000a0a7828 */ /* 0x000fe20000000000 */
[----:B------:R-:W-:-:S05]  /*28b0*/  IMAD.MOV.U32 R12, RZ, RZ, R16 ;  /* 0x000000ffff0c7224 */ /* 0x000fca00078e0010 */
[----:B------:R-:W0:Y:S02]  /*28c0*/  MUFU.RCP64H R13, R11 ;  /* 0x0000000b000d7308 */ /* 0x000e240000001800 */
[----:B0-----:R-:W-:-:S08]  /*28d0*/  DFMA R16, -R10, R12, 1 ;  /* 0x3ff000000a10742b */ /* 0x001fd0000000010c */
[----:B------:R-:W-:-:S08]  /*28e0*/  DFMA R16, R16, R16, R16 ;  /* 0x000000101010722b */ /* 0x000fd00000000010 */
[----:B------:R-:W-:-:S08]  /*28f0*/  DFMA R16, R12, R16, R12 ;  /* 0x000000100c10722b */ /* 0x000fd0000000000c */
[----:B------:R-:W-:-:S08]  /*2900*/  DFMA R12, -R10, R16, 1 ;  /* 0x3ff000000a0c742b */ /* 0x000fd00000000110 */
[----:B------:R-:W-:-:S08]  /*2910*/  DFMA R12, R16, R12, R16 ;  /* 0x0000000c100c722b */ /* 0x000fd00000000010 */
[----:B------:R-:W-:Y:S01]  /*2920*/  DMUL R12, R12, 8.11296384146066816958e+31 ;  /* 0x469000000c0c7828 */ /* 0x000fe20000000000 */
[----:B------:R-:W-:Y:S10]  /*2930*/  BRA `(.L_x_149) ;  /* 0x0000000000087947 */ /* 0x000ff40003800000 */
.L_x_148:
[----:B------:R-:W-:Y:S01]  /*2940*/  LOP3.LUT R13, R11, 0x80000, RZ, 0xfc, !PT ;  /* 0x000800000b0d7812 */ /* 0x000fe200078efcff */
[----:B------:R-:W-:-:S07]  /*2950*/  IMAD.MOV.U32 R12, RZ, RZ, R10 ;  /* 0x000000ffff0c7224 */ /* 0x000fce00078e000a */
.L_x_149:
[----:B------:R-:W-:Y:S05]  /*2960*/  BSYNC.RECONVERGENT B2 ;  /* 0x0000000000027941 */ /* 0x000fea0003800200 */
.L_x_147:
[----:B------:R-:W-:Y:S01]  /*2970*/  MOV R10, R0 ;  /* 0x00000000000a7202 */ /* 0x000fe20000000f00 */
[----:B------:R-:W-:-:S04]  /*2980*/  IMAD.MOV.U32 R11, RZ, RZ, 0x0 ;  /* 0x00000000ff0b7424 */ /* 0x000fc800078e00ff */
[----:B------:R-:W-:Y:S05]  /*2990*/  RET.REL.NODEC R10 `(kernel_conserved_to_primitive) ;  /* 0xffffffd40a987950 */ /* 0x000fea0003c3ffff */
        .weak           $__internal_3_$__cuda_sm20_div_rn_f64_full
        .type           $__internal_3_$__cuda_sm20_div_rn_f64_full,@function
        .size           $__internal_3_$__cuda_sm20_div_rn_f64_full,($__internal_4_$__cuda_sm20_dsqrt_rn_f64_mediumpath_v1 - $__internal_3_$__cuda_sm20_div_rn_f64_full)
$__internal_3_$__cuda_sm20_div_rn_f64_full:
[----:B------:R-:W-:Y:S01]  /*29a0*/  FSETP.GEU.AND P2, PT, |R33|, 1.469367938527859385e-39, PT ;  /* 0x001000002100780b */ /* 0x000fe20003f4e200 */
[----:B------:R-:W-:Y:S01]  /*29b0*/  IMAD.MOV.U32 R0, RZ, RZ, 0x1ca00000 ;  /* 0x1ca00000ff007424 */ /* 0x000fe200078e00ff */
[C---:B------:R-:W-:Y:S01]  /*29c0*/  FSETP.GEU.AND P0, PT, |R37|.reuse, 1.469367938527859385e-39, PT ;  /* 0x001000002500780b */ /* 0x040fe20003f0e200 */
[----:B------:R-:W-:Y:S01]  /*29d0*/  IMAD.MOV.U32 R40, RZ, RZ, 0x1 ;  /* 0x00000001ff287424 */ /* 0x000fe200078e00ff */
[----:B------:R-:W-:Y:S01]  /*29e0*/  LOP3.LUT R34, R37, 0x800fffff, RZ, 0xc0, !PT ;  /* 0x800fffff25227812 */ /* 0x000fe200078ec0ff */
[----:B------:R-:W-:Y:S01]  /*29f0*/  BSSY.RECONVERGENT B0, `(.L_x_151) ;  /* 0x0000052000007945 */ /* 0x000fe20003800200 */
[----:B------:R-:W-:Y:S02]  /*2a00*/  LOP3.LUT R14, R33, 0x7ff00000, RZ, 0xc0, !PT ;  /* 0x7ff00000210e7812 */ /* 0x000fe400078ec0ff */
[----:B------:R-:W-:Y:S01]  /*2a10*/  LOP3.LUT R35, R34, 0x3ff00000, RZ, 0xfc, !PT ;  /* 0x3ff0000022237812 */ /* 0x000fe200078efcff */
[----:B------:R-:W-:Y:S01]  /*2a20*/  IMAD.MOV.U32 R34, RZ, RZ, R36 ;  /* 0x000000ffff227224 */ /* 0x000fe200078e0024 */
[----:B------:R-:W-:-:S03]  /*2a30*/  LOP3.LUT R17, R37, 0x7ff00000, RZ, 0xc0, !PT ;  /* 0x7ff0000025117812 */ /* 0x000fc600078ec0ff */
[----:B------:R-:W-:Y:S02]  /*2a40*/  @!P2 LOP3.LUT R39, R37, 0x7ff00000, RZ, 0xc0, !PT ;  /* 0x7ff000002527a812 */ /* 0x000fe400078ec0ff */
[----:B------:R-:W-:Y:S01]  /*2a50*/  @!P0 DMUL R34, R36, 8.98846567431157953865e+307 ;  /* 0x7fe0000024228828 */ /* 0x000fe20000000000 */
[C---:B------:R-:W-:Y:S02]  /*2a60*/  ISETP.GE.U32.AND P1, PT, R14.reuse, R17, PT ;  /* 0x000000110e00720c */ /* 0x040fe40003f26070 */
[----:B------:R-:W-:Y:S02]  /*2a70*/  @!P2 ISETP.GE.U32.AND P3, PT, R14, R39, PT ;  /* 0x000000270e00a20c */ /* 0x000fe40003f66070 */
[C---:B------:R-:W-:Y:S01]  /*2a80*/  SEL R39, R0.reuse, 0x63400000, !P1 ;  /* 0x6340000000277807 */ /* 0x040fe20004800000 */
[----:B------:R-:W0:Y:S01]  /*2a90*/  MUFU.RCP64H R41, R35 ;  /* 0x0000002300297308 */ /* 0x000e220000001800 */
[----:B------:R-:W-:Y:S02]  /*2aa0*/  @!P2 SEL R43, R0, 0x63400000, !P3 ;  /* 0x63400000002ba807 */ /* 0x000fe40005800000 */
[----:B------:R-:W-:-:S02]  /*2ab0*/  LOP3.LUT R39, R39, 0x800fffff, R33, 0xf8, !PT ;  /* 0x800fffff27277812 */ /* 0x000fc400078ef821 */
[----:B------:R-:W-:Y:S02]  /*2ac0*/  @!P2 LOP3.LUT R38, R43, 0x80000000, R33, 0xf8, !PT ;  /* 0x800000002b26a812 */ /* 0x000fe400078ef821 */
[----:B------:R-:W-:Y:S02]  /*2ad0*/  @!P2 MOV R42, RZ ;  /* 0x000000ff002aa202 */ /* 0x000fe40000000f00 */
[----:B------:R-:W-:Y:S01]  /*2ae0*/  @!P2 LOP3.LUT R43, R38, 0x100000, RZ, 0xfc, !PT ;  /* 0x00100000262ba812 */ /* 0x000fe200078efcff */
[----:B------:R-:W-:Y:S01]  /*2af0*/  IMAD.MOV.U32 R38, RZ, RZ, R32 ;  /* 0x000000ffff267224 */ /* 0x000fe200078e0020 */
[----:B------:R-:W-:-:S05]  /*2b00*/  @!P0 LOP3.LUT R17, R35, 0x7ff00000, RZ, 0xc0, !PT ;  /* 0x7ff0000023118812 */ /* 0x000fca00078ec0ff */
[----:B------:R-:W-:Y:S02]  /*2b10*/  @!P2 DFMA R38, R38, 2, -R42 ;  /* 0x400000002626a82b */ /* 0x000fe4000000082a */
[----:B0-----:R-:W-:-:S08]  /*2b20*/  DFMA R42, R40, -R34, 1 ;  /* 0x3ff00000282a742b */ /* 0x001fd00000000822 */
[----:B------:R-:W-:-:S08]  /*2b30*/  DFMA R42, R42, R42, R42 ;  /* 0x0000002a2a2a722b */ /* 0x000fd0000000002a */
[----:B------:R-:W-:-:S08]  /*2b40*/  DFMA R40, R40, R42, R40 ;  /* 0x0000002a2828722b */ /* 0x000fd00000000028 */
[----:B------:R-:W-:-:S08]  /*2b50*/  DFMA R44, R40, -R34, 1 ;  /* 0x3ff00000282c742b */ /* 0x000fd00000000822 */
[----:B------:R-:W-:-:S08]  /*2b60*/  DFMA R44, R40, R44, R40 ;  /* 0x0000002c282c722b */ /* 0x000fd00000000028 */
[----:B------:R-:W-:-:S08]  /*2b70*/  DMUL R42, R44, R38 ;  /* 0x000000262c2a7228 */ /* 0x000fd00000000000 */
[----:B------:R-:W-:-:S08]  /*2b80*/  DFMA R40, R42, -R34, R38 ;  /* 0x800000222a28722b */ /* 0x000fd00000000026 */
[----:B------:R-:W-:Y:S01]  /*2b90*/  DFMA R40, R44, R40, R42 ;  /* 0x000000282c28722b */ /* 0x000fe2000000002a */
[----:B------:R-:W-:Y:S01]  /*2ba0*/  IMAD.MOV.U32 R42, RZ, RZ, R14 ;  /* 0x000000ffff2a7224 */ /* 0x000fe200078e000e */
[----:B------:R-:W-:-:S05]  /*2bb0*/  @!P2 LOP3.LUT R42, R39, 0x7ff00000, RZ, 0xc0, !PT ;  /* 0x7ff00000272aa812 */ /* 0x000fca00078ec0ff */
[----:B------:R-:W-:-:S05]  /*2bc0*/  VIADD R43, R42, 0xffffffff ;  /* 0xffffffff2a2b7836 */ /* 0x000fca0000000000 */
[----:B------:R-:W-:Y:S01]  /*2bd0*/  ISETP.GT.U32.AND P0, PT, R43, 0x7feffffe, PT ;  /* 0x7feffffe2b00780c */ /* 0x000fe20003f04070 */
[----:B------:R-:W-:-:S05]  /*2be0*/  VIADD R43, R17, 0xffffffff ;  /* 0xffffffff112b7836 */ /* 0x000fca0000000000 */
[----:B------:R-:W-:-:S13]  /*2bf0*/  ISETP.GT.U32.OR P0, PT, R43, 0x7feffffe, P0 ;  /* 0x7feffffe2b00780c */ /* 0x000fda0000704470 */
[----:B------:R-:W-:Y:S05]  /*2c00*/  @P0 BRA `(.L_x_152) ;  /* 0x00000000006c0947 */ /* 0x000fea0003800000 */
[----:B------:R-:W-:-:S04]  /*2c10*/  LOP3.LUT R17, R37, 0x7ff00000, RZ, 0xc0, !PT ;  /* 0x7ff0000025117812 */ /* 0x000fc800078ec0ff */
[CC--:B------:R-:W-:Y:S02]  /*2c20*/  VIADDMNMX R32, R14.reuse, -R17.reuse, 0xb9600000, !PT ;  /* 0xb96000000e207446 */ /* 0x0c0fe40007800911 */
[----:B------:R-:W-:Y:S02]  /*2c30*/  ISETP.GE.U32.AND P0, PT, R14, R17, PT ;  /* 0x000000110e00720c */ /* 0x000fe40003f06070 */
[----:B------:R-:W-:Y:S02]  /*2c40*/  VIMNMX R32, PT, PT, R32, 0x46a00000, PT ;  /* 0x46a0000020207848 */ /* 0x000fe40003fe0100 */
[----:B------:R-:W-:-:S04]  /*2c50*/  SEL R17, R0, 0x63400000, !P0 ;  /* 0x6340000000117807 */ /* 0x000fc80004000000 */
[----:B------:R-:W-:Y:S01]  /*2c60*/  IADD3 R17, PT, PT, -R17, R32, RZ ;  /* 0x0000002011117210 */ /* 0x000fe20007ffe1ff */
[----:B------:R-:W-:-:S04]  /*2c70*/  IMAD.MOV.U32 R32, RZ, RZ, RZ ;  /* 0x000000ffff207224 */ /* 0x000fc800078e00ff */
[----:B------:R-:W-:-:S06]  /*2c80*/  VIADD R33, R17, 0x7fe00000 ;  /* 0x7fe0000011217836 */ /* 0x000fcc0000000000 */
[----:B------:R-:W-:-:S10]  /*2c90*/  DMUL R44, R40, R32 ;  /* 0x00000020282c7228 */ /* 0x000fd40000000000 */
[----:B------:R-:W-:-:S13]  /*2ca0*/  FSETP.GTU.AND P0, PT, |R45|, 1.469367938527859385e-39, PT ;  /* 0x001000002d00780b */ /* 0x000fda0003f0c200 */
[----:B------:R-:W-:Y:S05]  /*2cb0*/  @P0 BRA `(.L_x_153) ;  /* 0x0000000000940947 */ /* 0x000fea0003800000 */
[----:B------:R-:W-:-:S06]  /*2cc0*/  DFMA R34, R40, -R34, R38 ;  /* 0x800000222822722b */ /* 0x000fcc0000000026 */
[----:B------:R-:W-:-:S04]  /*2cd0*/  IMAD.MOV.U32 R34, RZ, RZ, RZ ;  /* 0x000000ffff227224 */ /* 0x000fc800078e00ff */
[C---:B------:R-:W-:Y:S02]  /*2ce0*/  FSETP.NEU.AND P0, PT, R35.reuse, RZ, PT ;  /* 0x000000ff2300720b */ /* 0x040fe40003f0d000 */
[----:B------:R-:W-:-:S04]  /*2cf0*/  LOP3.LUT R36, R35, 0x80000000, R37, 0x48, !PT ;  /* 0x8000000023247812 */ /* 0x000fc800078e4825 */
[----:B------:R-:W-:-:S07]  /*2d00*/  LOP3.LUT R35, R36, R33, RZ, 0xfc, !PT ;  /* 0x0000002124237212 */ /* 0x000fce00078efcff */
[----:B------:R-:W-:Y:S05]  /*2d10*/  @!P0 BRA `(.L_x_153) ;  /* 0x00000000007c8947 */ /* 0x000fea0003800000 */
[----:B------:R-:W-:Y:S01]  /*2d20*/  IMAD.MOV R33, RZ, RZ, -R17 ;  /* 0x000000ffff217224 */ /* 0x000fe200078e0a11 */
[----:B------:R-:W-:Y:S02]  /*2d30*/  MOV R32, RZ ;  /* 0x000000ff00207202 */ /* 0x000fe40000000f00 */
[----:B------:R-:W-:-:S04]  /*2d40*/  IADD3 R17, PT, PT, -R17, -0x43300000, RZ ;  /* 0xbcd0000011117810 */ /* 0x000fc80007ffe1ff */
[----:B------:R-:W-:Y:S02]  /*2d50*/  DFMA R32, R44, -R32, R40 ;  /* 0x800000202c20722b */ /* 0x000fe40000000028 */
[----:B------:R-:W-:-:S08]  /*2d60*/  DMUL.RP R40, R40, R34 ;  /* 0x0000002228287228 */ /* 0x000fd00000008000 */
[----:B------:R-:W-:Y:S02]  /*2d70*/  FSETP.NEU.AND P0, PT, |R33|, R17, PT ;  /* 0x000000112100720b */ /* 0x000fe40003f0d200 */
[----:B------:R-:W-:Y:S02]  /*2d80*/  LOP3.LUT R17, R41, R36, RZ, 0x3c, !PT ;  /* 0x0000002429117212 */ /* 0x000fe400078e3cff */
[----:B------:R-:W-:Y:S02]  /*2d90*/  FSEL R44, R40, R44, !P0 ;  /* 0x0000002c282c7208 */ /* 0x000fe40004000000 */
[----:B------:R-:W-:Y:S01]  /*2da0*/  FSEL R45, R17, R45, !P0 ;  /* 0x0000002d112d7208 */ /* 0x000fe20004000000 */
[----:B------:R-:W-:Y:S06]  /*2db0*/  BRA `(.L_x_153) ;  /* 0x0000000000547947 */ /* 0x000fec0003800000 */
.L_x_152:
[----:B------:R-:W-:-:S14]  /*2dc0*/  DSETP.NAN.AND P0, PT, R32, R32, PT ;  /* 0x000000202000722a */ /* 0x000fdc0003f08000 */
[----:B------:R-:W-:Y:S05]  /*2dd0*/  @P0 BRA `(.L_x_154) ;  /* 0x0000000000440947 */ /* 0x000fea0003800000 */
[----:B------:R-:W-:-:S14]  /*2de0*/  DSETP.NAN.AND P0, PT, R36, R36, PT ;  /* 0x000000242400722a */ /* 0x000fdc0003f08000 */
[----:B------:R-:W-:Y:S05]  /*2df0*/  @P0 BRA `(.L_x_155) ;  /* 0x0000000000300947 */ /* 0x000fea0003800000 */
[----:B------:R-:W-:Y:S01]  /*2e00*/  ISETP.NE.AND P0, PT, R42, R17, PT ;  /* 0x000000112a00720c */ /* 0x000fe20003f05270 */
[----:B------:R-:W-:Y:S02]  /*2e10*/  IMAD.MOV.U32 R44, RZ, RZ, 0x0 ;  /* 0x00000000ff2c7424 */ /* 0x000fe400078e00ff */
[----:B------:R-:W-:-:S10]  /*2e20*/  IMAD.MOV.U32 R45, RZ, RZ, -0x80000 ;  /* 0xfff80000ff2d7424 */ /* 0x000fd400078e00ff */
[----:B------:R-:W-:Y:S05]  /*2e30*/  @!P0 BRA `(.L_x_153) ;  /* 0x0000000000348947 */ /* 0x000fea0003800000 */
[----:B------:R-:W-:Y:S02]  /*2e40*/  ISETP.NE.AND P0, PT, R42, 0x7ff00000, PT ;  /* 0x7ff000002a00780c */ /* 0x000fe40003f05270 */
[----:B------:R-:W-:Y:S02]  /*2e50*/  LOP3.LUT R45, R33, 0x80000000, R37, 0x48, !PT ;  /* 0x80000000212d7812 */ /* 0x000fe400078e4825 */
[----:B------:R-:W-:-:S13]  /*2e60*/  ISETP.EQ.OR P0, PT, R17, RZ, !P0 ;  /* 0x000000ff1100720c */ /* 0x000fda0004702670 */
[----:B------:R-:W-:Y:S01]  /*2e70*/  @P0 LOP3.LUT R0, R45, 0x7ff00000, RZ, 0xfc, !PT ;  /* 0x7ff000002d000812 */ /* 0x000fe200078efcff */
[----:B------:R-:W-:Y:S02]  /*2e80*/  @!P0 IMAD.MOV.U32 R44, RZ, RZ, RZ ;  /* 0x000000ffff2c8224 */ /* 0x000fe400078e00ff */
[----:B------:R-:W-:Y:S01]  /*2e90*/  @P0 IMAD.MOV.U32 R44, RZ, RZ, RZ ;  /* 0x000000ffff2c0224 */ /* 0x000fe200078e00ff */
[----:B------:R-:W-:Y:S01]  /*2ea0*/  @P0 MOV R45, R0 ;  /* 0x00000000002d0202 */ /* 0x000fe20000000f00 */
[----:B------:R-:W-:Y:S06]  /*2eb0*/  BRA `(.L_x_153) ;  /* 0x0000000000147947 */ /* 0x000fec0003800000 */
.L_x_155:
[----:B------:R-:W-:Y:S01]  /*2ec0*/  LOP3.LUT R45, R37, 0x80000, RZ, 0xfc, !PT ;  /* 0x00080000252d7812 */ /* 0x000fe200078efcff */
[----:B------:R-:W-:Y:S01]  /*2ed0*/  IMAD.MOV.U32 R44, RZ, RZ, R36 ;  /* 0x000000ffff2c7224 */ /* 0x000fe200078e0024 */
[----:B------:R-:W-:Y:S06]  /*2ee0*/  BRA `(.L_x_153) ;  /* 0x0000000000087947 */ /* 0x000fec0003800000 */
.L_x_154:
[----:B------:R-:W-:Y:S01]  /*2ef0*/  LOP3.LUT R45, R33, 0x80000, RZ, 0xfc, !PT ;  /* 0x00080000212d7812 */ /* 0x000fe200078efcff */
[----:B------:R-:W-:-:S07]  /*2f00*/  IMAD.MOV.U32 R44, RZ, RZ, R32 ;  /* 0x000000ffff2c7224 */ /* 0x000fce00078e0020 */
.L_x_153:
[----:B------:R-:W-:Y:S05]  /*2f10*/  BSYNC.RECONVERGENT B0 ;  /* 0x0000000000007941 */ /* 0x000fea0003800200 */
.L_x_151:
[----:B------:R-:W-:Y:S02]  /*2f20*/  HFMA2 R17, -RZ, RZ, 0, 0 ;  /* 0x00000000ff117431 */ /* 0x000fe400000001ff */
[----:B------:R-:W-:Y:S02]  /*2f30*/  IMAD.MOV.U32 R32, RZ, RZ, R44 ;  /* 0x000000ffff207224 */ /* 0x000fe400078e002c */
[----:B------:R-:W-:Y:S01]  /*2f40*/  IMAD.MOV.U32 R33, RZ, RZ, R45 ;  /* 0x000000ffff217224 */ /* 0x000fe200078e002d */
[----:B------:R-:W-:Y:S06]  /*2f50*/  RET.REL.NODEC R16 `(kernel_conserved_to_primitive) ;  /* 0xffffffd010287950 */ /* 0x000fec0003c3ffff */
        .weak           $__internal_4_$__cuda_sm20_dsqrt_rn_f64_mediumpath_v1
        .type           $__internal_4_$__cuda_sm20_dsqrt_rn_f64_mediumpath_v1,@function
        .size           $__internal_4_$__cuda_sm20_dsqrt_rn_f64_mediumpath_v1,($kernel_conserved_to_primitive$__internal_accurate_pow - $__internal_4_$__cuda_sm20_dsqrt_rn_f64_mediumpath_v1)
$__internal_4_$__cuda_sm20_dsqrt_rn_f64_mediumpath_v1:
[----:B------:R-:W-:Y:S01]  /*2f60*/  ISETP.GE.U32.AND P0, PT, R12, -0x3400000, PT ;  /* 0xfcc000000c00780c */ /* 0x000fe20003f06070 */
[----:B------:R-:W-:Y:S01]  /*2f70*/  BSSY.RECONVERGENT B2, `(.L_x_156) ;  /* 0x0000028000027945 */ /* 0x000fe20003800200 */
[----:B------:R-:W-:Y:S01]  /*2f80*/  IMAD.MOV.U32 R33, RZ, RZ, R31 ;  /* 0x000000ffff217224 */ /* 0x000fe200078e001f */
[----:B------:R-:W-:Y:S01]  /*2f90*/  MOV R13, R35 ;  /* 0x00000023000d7202 */ /* 0x000fe20000000f00 */
[----:B------:R-:W-:Y:S02]  /*2fa0*/  IMAD.MOV.U32 R30, RZ, RZ, R14 ;  /* 0x000000ffff1e7224 */ /* 0x000fe400078e000e */
[----:B------:R-:W-:Y:S02]  /*2fb0*/  IMAD.MOV.U32 R31, RZ, RZ, R29 ;  /* 0x000000ffff1f7224 */ /* 0x000fe400078e001d */
[----:B------:R-:W-:-:S05]  /*2fc0*/  IMAD.MOV.U32 R12, RZ, RZ, R34 ;  /* 0x000000ffff0c7224 */ /* 0x000fca00078e0022 */
        /* <DEDUP_REMOVED lines=9> */
.L_x_157:
[----:B------:R-:W-:-:S14]  /*3060*/  DSETP.NE.AND P0, PT, R30, RZ, PT ;  /* 0x000000ff1e00722a */ /* 0x000fdc0003f05000 */
[----:B------:R-:W-:Y:S05]  /*3070*/  @!P0 BRA `(.L_x_159) ;  /* 0x0000000000588947 */ /* 0x000fea0003800000 */
[----:B------:R-:W-:-:S13]  /*3080*/  ISETP.GE.AND P0, PT, R31, RZ, PT ;  /* 0x000000ff1f00720c */ /* 0x000fda0003f06270 */
[----:B------:R-:W-:Y:S02]  /*3090*/  @!P0 IMAD.MOV.U32 R12, RZ, RZ, 0x0 ;  /* 0x00000000ff0c8424 */ /* 0x000fe400078e00ff */
[----:B------:R-:W-:Y:S01]  /*30a0*/  @!P0 IMAD.MOV.U32 R13, RZ, RZ, -0x80000 ;  /* 0xfff80000ff0d8424 */ /* 0x000fe200078e00ff */
        /* <DEDUP_REMOVED lines=19> */
.L_x_159:
[----:B------:R-:W-:-:S11]  /*31e0*/  DADD R12, R30, R30 ;  /* 0x000000001e0c7229 */ /* 0x000fd6000000001e */
.L_x_158:
[----:B------:R-:W-:Y:S05]  /*31f0*/  BSYNC.RECONVERGENT B2 ;  /* 0x0000000000027941 */ /* 0x000fea0003800200 */
.L_x_156:
[----:B------:R-:W-:Y:S01]  /*3200*/  IMAD.MOV.U32 R28, RZ, RZ, R12 ;  /* 0x000000ffff1c7224 */ /* 0x000fe200078e000c */
[----:B------:R-:W-:Y:S01]  /*3210*/  MOV R29, R13 ;  /* 0x0000000d001d7202 */ /* 0x000fe20000000f00 */
[----:B------:R-:W-:Y:S02]  /*3220*/  IMAD.MOV.U32 R12, RZ, RZ, R0 ;  /* 0x000000ffff0c7224 */ /* 0x000fe400078e0000 */
[----:B------:R-:W-:-:S04]  /*3230*/  IMAD.MOV.U32 R13, RZ, RZ, 0x0 ;  /* 0x00000000ff0d7424 */ /* 0x000fc800078e00ff */
[----:B------:R-:W-:Y:S05]  /*3240*/  RET.REL.NODEC R12 `(kernel_conserved_to_primitive) ;  /* 0xffffffcc0c6c7950 */ /* 0x000fea0003c3ffff */
        .type           $kernel_conserved_to_primitive$__internal_accurate_pow,@function
        .size           $kernel_conserved_to_primitive$__internal_accurate_pow,(.L_x_192 - $kernel_conserved_to_primitive$__internal_accurate_pow)
$kernel_conserved_to_primitive$__internal_accurate_pow:
[----:B------:R-:W-:Y:S01]  /*3250*/  ISETP.GT.U32.AND P0, PT, R9, 0xfffff, PT ;  /* 0x000fffff0900780c */ /* 0x000fe20003f04070 */
[----:B------:R-:W-:Y:S01]  /*3260*/  IMAD.MOV.U32 R6, RZ, RZ, R9 ;  /* 0x000000ffff067224 */ /* 0x000fe200078e0009 */
[----:B------:R-:W-:Y:S01]  /*3270*/  MOV R10, R8 ;  /* 0x00000008000a7202 */ /* 0x000fe20000000f00 */
[----:B------:R-:W-:Y:S01]  /*3280*/  IMAD.MOV.U32 R14, RZ, RZ, RZ ;  /* 0x000000ffff0e7224 */ /* 0x000fe200078e00ff */
[----:B------:R-:W-:Y:S01]  /*3290*/  MOV R24, 0x41ad3b5a ;  /* 0x41ad3b5a00187802 */ /* 0x000fe20000000f00 */
[----:B------:R-:W-:Y:S01]  /*32a0*/  IMAD.MOV.U32 R25, RZ, RZ, 0x3ed0f5d2 ;  /* 0x3ed0f5d2ff197424 */ /* 0x000fe200078e00ff */
[----:B------:R-:W-:Y:S01]  /*32b0*/  UMOV UR6, 0x7d2cafe2 ;  /* 0x7d2cafe200067882 */ /* 0x000fe20000000000 */
[----:B------:R-:W-:Y:S01]  /*32c0*/  UMOV UR7, 0x3eb0f5ff ;  /* 0x3eb0f5ff00077882 */ /* 0x000fe20000000000 */
[----:B------:R-:W-:Y:S01]  /*32d0*/  UMOV UR10, 0xfefa39ef ;  /* 0xfefa39ef000a7882 */ /* 0x000fe20000000000 */
[----:B------:R-:W-:-:S04]  /*32e0*/  UMOV UR11, 0x3fe62e42 ;  /* 0x3fe62e42000b7882 */ /* 0x000fc80000000000 */
[----:B------:R-:W-:Y:S01]  /*32f0*/  @!P0 DMUL R28, R8, 1.80143985094819840000e+16 ;  /* 0x43500000081c8828 */ /* 0x000fe20000000000 */
[----:B------:R-:W-:-:S09]  /*3300*/  SHF.R.U32.HI R9, RZ, 0x14, R9 ;  /* 0x00000014ff097819 */ /* 0x000fd20000011609 */
[----:B------:R-:W-:Y:S01]  /*3310*/  @!P0 IMAD.MOV.U32 R6, RZ, RZ, R29 ;  /* 0x000000ffff068224 */ /* 0x000fe200078e001d */
[----:B------:R-:W-:Y:S01]  /*3320*/  @!P0 LEA.HI R9, R29, 0xffffffca, RZ, 0xc ;  /* 0xffffffca1d098811 */ /* 0x000fe200078f60ff */
[----:B------:R-:W-:-:S03]  /*3330*/  @!P0 IMAD.MOV.U32 R10, RZ, RZ, R28 ;  /* 0x000000ffff0a8224 */ /* 0x000fc600078e001c */
[----:B------:R-:W-:Y:S01]  /*3340*/  LOP3.LUT R6, R6, 0x800fffff, RZ, 0xc0, !PT ;  /* 0x800fffff06067812 */ /* 0x000fe200078ec0ff */
[----:B------:R-:W-:-:S03]  /*3350*/  VIADD R8, R9, 0xfffffc01 ;  /* 0xfffffc0109087836 */ /* 0x000fc60000000000 */
[----:B------:R-:W-:-:S04]  /*3360*/  LOP3.LUT R11, R6, 0x3ff00000, RZ, 0xfc, !PT ;  /* 0x3ff00000060b7812 */ /* 0x000fc800078efcff */
[----:B------:R-:W-:-:S13]  /*3370*/  ISETP.GE.U32.AND P1, PT, R11, 0x3ff6a09f, PT ;  /* 0x3ff6a09f0b00780c */ /* 0x000fda0003f26070 */
[----:B------:R-:W-:Y:S01]  /*3380*/  @P1 VIADD R7, R11, 0xfff00000 ;  /* 0xfff000000b071836 */ /* 0x000fe20000000000 */
[----:B------:R-:W-:Y:S01]  /*3390*/  @P1 IADD3 R8, PT, PT, R9, -0x3fe, RZ ;  /* 0xfffffc0209081810 */ /* 0x000fe20007ffe0ff */
[----:B------:R-:W-:Y:S02]  /*33a0*/  IMAD.MOV.U32 R9, RZ, RZ, 0x43300000 ;  /* 0x43300000ff097424 */ /* 0x000fe400078e00ff */
[----:B------:R-:W-:Y:S01]  /*33b0*/  @P1 IMAD.MOV.U32 R11, RZ, RZ, R7 ;  /* 0x000000ffff0b1224 */ /* 0x000fe200078e0007 */
[----:B------:R-:W-:-:S05]  /*33c0*/  LOP3.LUT R8, R8, 0x80000000, RZ, 0x3c, !PT ;  /* 0x8000000008087812 */ /* 0x000fca00078e3cff */
[C---:B------:R-:W-:Y:S02]  /*33d0*/  DADD R22, R10.reuse, 1 ;  /* 0x3ff000000a167429 */ /* 0x040fe40000000000 */
[----:B------:R-:W-:-:S04]  /*33e0*/  DADD R10, R10, -1 ;  /* 0xbff000000a0a7429 */ /* 0x000fc80000000000 */
[----:B------:R-:W0:Y:S02]  /*33f0*/  MUFU.RCP64H R15, R23 ;  /* 0x00000017000f7308 */ /* 0x000e240000001800 */
[----:B0-----:R-:W-:-:S08]  /*3400*/  DFMA R6, -R22, R14, 1 ;  /* 0x3ff000001606742b */ /* 0x001fd0000000010e */
[----:B------:R-:W-:-:S08]  /*3410*/  DFMA R6, R6, R6, R6 ;  /* 0x000000060606722b */ /* 0x000fd00000000006 */
[----:B------:R-:W-:-:S08]  /*3420*/  DFMA R14, R14, R6, R14 ;  /* 0x000000060e0e722b */ /* 0x000fd0000000000e */
[----:B------:R-:W-:-:S08]  /*3430*/  DMUL R6, R10, R14 ;  /* 0x0000000e0a067228 */ /* 0x000fd00000000000 */
[----:B------:R-:W-:-:S08]  /*3440*/  DFMA R6, R10, R14, R6 ;  /* 0x0000000e0a06722b */ /* 0x000fd00000000006 */
[----:B------:R-:W-:-:S08]  /*3450*/  DMUL R16, R6, R6 ;  /* 0x0000000606107228 */ /* 0x000fd00000000000 */
[----:B------:R-:W-:Y:S01]  /*3460*/  DFMA R22, R16, UR6, R24 ;  /* 0x0000000610167c2b */ /* 0x000fe20008000018 */
[----:B------:R-:W-:Y:S01]  /*3470*/  UMOV UR6, 0x75488a3f ;  /* 0x75488a3f00067882 */ /* 0x000fe20000000000 */
[----:B------:R-:W-:Y:S01]  /*3480*/  UMOV UR7, 0x3ef3b20a ;  /* 0x3ef3b20a00077882 */ /* 0x000fe20000000000 */
[----:B------:R-:W-:-:S05]  /*3490*/  DADD R24, R10, -R6 ;  /* 0x000000000a187229 */ /* 0x000fca0000000806 */
[----:B------:R-:W-:Y:S01]  /*34a0*/  DFMA R22, R16, R22, UR6 ;  /* 0x0000000610167e2b */ /* 0x000fe20008000016 */
[----:B------:R-:W-:Y:S01]  /*34b0*/  UMOV UR6, 0xe4faecd5 ;  /* 0xe4faecd500067882 */ /* 0x000fe20000000000 */
[----:B------:R-:W-:Y:S01]  /*34c0*/  UMOV UR7, 0x3f1745cd ;  /* 0x3f1745cd00077882 */ /* 0x000fe20000000000 */
[----:B------:R-:W-:Y:S02]  /*34d0*/  DADD R30, R24, R24 ;  /* 0x00000000181e7229 */ /* 0x000fe40000000018 */
[----:B------:R-:W-:-:S03]  /*34e0*/  DMUL R24, R6, R6 ;  /* 0x0000000606187228 */ /* 0x000fc60000000000 */
[----:B------:R-:W-:Y:S01]  /*34f0*/  DFMA R22, R16, R22, UR6 ;  /* 0x0000000610167e2b */ /* 0x000fe20008000016 */
[----:B------:R-:W-:Y:S01]  /*3500*/  UMOV UR6, 0x258a578b ;  /* 0x258a578b00067882 */ /* 0x000fe20000000000 */
[----:B------:R-:W-:Y:S01]  /*3510*/  UMOV UR7, 0x3f3c71c7 ;  /* 0x3f3c71c700077882 */ /* 0x000fe20000000000 */
[----:B------:R-:W-:Y:S02]  /*3520*/  DFMA R30, R10, -R6, R30 ;  /* 0x800000060a1e722b */ /* 0x000fe4000000001e */
[----:B------:R-:W-:-:S03]  /*3530*/  DMUL R10, R6, R24 ;  /* 0x00000018060a7228 */ /* 0x000fc60000000000 */
[----:B------:R-:W-:Y:S01]  /*3540*/  DFMA R22, R16, R22, UR6 ;  /* 0x0000000610167e2b */ /* 0x000fe20008000016 */
[----:B------:R-:W-:Y:S01]  /*3550*/  UMOV UR6, 0x9242b910 ;  /* 0x9242b91000067882 */ /* 0x000fe20000000000 */
[----:B------:R-:W-:Y:S01]  /*3560*/  UMOV UR7, 0x3f624924 ;  /* 0x3f62492400077882 */ /* 0x000fe20000000000 */
[----:B------:R-:W-:Y:S02]  /*3570*/  DMUL R14, R14, R30 ;  /* 0x0000001e0e0e7228 */ /* 0x000fe40000000000 */
[C---:B------:R-:W-:Y:S02]  /*3580*/  DFMA R34, R6.reuse, R24, -R10 ;  /* 0x000000180622722b */ /* 0x040fe4000000080a */
[----:B------:R-:W-:Y:S02]  /*3590*/  DFMA R30, R6, R6, -R24 ;  /* 0x00000006061e722b */ /* 0x000fe40000000818 */
[----:B------:R-:W-:Y:S01]  /*35a0*/  DFMA R22, R16, R22, UR6 ;  /* 0x0000000610167e2b */ /* 0x000fe20008000016 */
[----:B------:R-:W-:Y:S01]  /*35b0*/  UMOV UR6, 0x99999dfb ;  /* 0x99999dfb00067882 */ /* 0x000fe20000000000 */
[----:B------:R-:W-:-:S02]  /*35c0*/  UMOV UR7, 0x3f899999 ;  /* 0x3f89999900077882 */ /* 0x000fc40000000000 */
[----:B------:R-:W-:-:S04]  /*35d0*/  DFMA R34, R14, R24, R34 ;  /* 0x000000180e22722b */ /* 0x000fc80000000022 */
[----:B------:R-:W-:Y:S01]  /*35e0*/  DFMA R26, R16, R22, UR6 ;  /* 0x00000006101a7e2b */ /* 0x000fe20008000016 */
[----:B------:R-:W-:Y:S01]  /*35f0*/  UMOV UR6, 0x55555555 ;  /* 0x5555555500067882 */ /* 0x000fe20000000000 */
[----:B------:R-:W-:-:S06]  /*3600*/  UMOV UR7, 0x3fb55555 ;  /* 0x3fb5555500077882 */ /* 0x000fcc0000000000 */
[----:B------:R-:W-:-:S08]  /*3610*/  DFMA R22, R16, R26, UR6 ;  /* 0x0000000610167e2b */ /* 0x000fd0000800001a */
[----:B------:R-:W-:Y:S01]  /*3620*/  DADD R32, -R22, UR6 ;  /* 0x0000000616207e29 */ /* 0x000fe20008000100 */
[----:B------:R-:W-:Y:S01]  /*3630*/  UMOV UR6, 0xb9e7b0 ;  /* 0x00b9e7b000067882 */ /* 0x000fe20000000000 */
[----:B------:R-:W-:-:S06]  /*3640*/  UMOV UR7, 0x3c46a4cb ;  /* 0x3c46a4cb00077882 */ /* 0x000fcc0000000000 */
[----:B------:R-:W-:Y:S01]  /*3650*/  DFMA R26, R16, R26, R32 ;  /* 0x0000001a101a722b */ /* 0x000fe20000000020 */
[----:B------:R-:W-:Y:S02]  /*3660*/  VIADD R33, R15, 0x100000 ;  /* 0x001000000f217836 */ /* 0x000fe40000000000 */
[----:B------:R-:W-:-:S05]  /*3670*/  IMAD.MOV.U32 R32, RZ, RZ, R14 ;  /* 0x000000ffff207224 */ /* 0x000fca00078e000e */
[----:B------:R-:W-:Y:S01]  /*3680*/  DADD R26, R26, -UR6 ;  /* 0x800000061a1a7e29 */ /* 0x000fe20008000000 */
[----:B------:R-:W-:Y:S01]  /*3690*/  UMOV UR6, 0x80000000 ;  /* 0x8000000000067882 */ /* 0x000fe20000000000 */
[----:B------:R-:W-:Y:S01]  /*36a0*/  DFMA R30, R6, R32, R30 ;  /* 0x00000020061e722b */ /* 0x000fe2000000001e */
[----:B------:R-:W-:-:S05]  /*36b0*/  UMOV UR7, 0x43300000 ;  /* 0x4330000000077882 */ /* 0x000fca0000000000 */
[----:B------:R-:W-:Y:S02]  /*36c0*/  DADD R16, R22, R26 ;  /* 0x0000000016107229 */ /* 0x000fe4000000001a */
[----:B------:R-:W-:-:S06]  /*36d0*/  DFMA R30, R6, R30, R34 ;  /* 0x0000001e061e722b */ /* 0x000fcc0000000022 */
[----:B------:R-:W-:Y:S02]  /*36e0*/  DMUL R24, R16, R10 ;  /* 0x0000000a10187228 */ /* 0x000fe40000000000 */
[----:B------:R-:W-:-:S06]  /*36f0*/  DADD R22, R22, -R16 ;  /* 0x0000000016167229 */ /* 0x000fcc0000000810 */
[----:B------:R-:W-:Y:S02]  /*3700*/  DFMA R32, R16, R10, -R24 ;  /* 0x0000000a1020722b */ /* 0x000fe40000000818 */
[----:B------:R-:W-:-:S06]  /*3710*/  DADD R22, R26, R22 ;  /* 0x000000001a167229 */ /* 0x000fcc0000000016 */
[----:B------:R-:W-:-:S08]  /*3720*/  DFMA R30, R16, R30, R32 ;  /* 0x0000001e101e722b */ /* 0x000fd00000000020 */
[----:B------:R-:W-:-:S08]  /*3730*/  DFMA R22, R22, R10, R30 ;  /* 0x0000000a1616722b */ /* 0x000fd0000000001e */
[----:B------:R-:W-:-:S08]  /*3740*/  DADD R16, R24, R22 ;  /* 0x0000000018107229 */ /* 0x000fd00000000016 */
[--C-:B------:R-:W-:Y:S02]  /*3750*/  DADD R10, R6, R16.reuse ;  /* 0x00000000060a7229 */ /* 0x100fe40000000010 */
[----:B------:R-:W-:-:S06]  /*3760*/  DADD R24, R24, -R16 ;  /* 0x0000000018187229 */ /* 0x000fcc0000000810 */
[----:B------:R-:W-:Y:S02]  /*3770*/  DADD R6, R6, -R10 ;  /* 0x0000000006067229 */ /* 0x000fe4000000080a */
[----:B------:R-:W-:-:S06]  /*3780*/  DADD R24, R22, R24 ;  /* 0x0000000016187229 */ /* 0x000fcc0000000018 */
[----:B------:R-:W-:-:S08]  /*3790*/  DADD R6, R16, R6 ;  /* 0x0000000010067229 */ /* 0x000fd00000000006 */
[----:B------:R-:W-:-:S08]  /*37a0*/  DADD R6, R24, R6 ;  /* 0x0000000018067229 */ /* 0x000fd00000000006 */
[----:B------:R-:W-:Y:S02]  /*37b0*/  DADD R6, R14, R6 ;  /* 0x000000000e067229 */ /* 0x000fe40000000006 */
[----:B------:R-:W-:Y:S01]  /*37c0*/  DADD R14, R8, -UR6 ;  /* 0x80000006080e7e29 */ /* 0x000fe20008000000 */
[----:B------:R-:W-:Y:S01]  /*37d0*/  UMOV UR6, 0xfefa39ef ;  /* 0xfefa39ef00067882 */ /* 0x000fe20000000000 */
[----:B------:R-:W-:-:S04]  /*37e0*/  UMOV UR7, 0x3fe62e42 ;  /* 0x3fe62e4200077882 */ /* 0x000fc80000000000 */
[----:B------:R-:W-:-:S08]  /*37f0*/  DADD R8, R10, R6 ;  /* 0x000000000a087229 */ /* 0x000fd00000000006 */
[--C-:B------:R-:W-:Y:S01]  /*3800*/  DFMA R16, R14, UR6, R8.reuse ;  /* 0x000000060e107c2b */ /* 0x100fe20008000008 */
[----:B------:R-:W-:Y:S01]  /*3810*/  UMOV UR6, 0x3b39803f ;  /* 0x3b39803f00067882 */ /* 0x000fe20000000000 */
[----:B------:R-:W-:Y:S01]  /*3820*/  DADD R10, R10, -R8 ;  /* 0x000000000a0a7229 */ /* 0x000fe20000000808 */
[----:B------:R-:W-:-:S05]  /*3830*/  UMOV UR7, 0x3c7abc9e ;  /* 0x3c7abc9e00077882 */ /* 0x000fca0000000000 */
[----:B------:R-:W-:Y:S02]  /*3840*/  DFMA R22, R14, -UR10, R16 ;  /* 0x8000000a0e167c2b */ /* 0x000fe40008000010 */
[----:B------:R-:W-:-:S06]  /*3850*/  DADD R10, R6, R10 ;  /* 0x00000000060a7229 */ /* 0x000fcc000000000a */
[----:B------:R-:W-:-:S08]  /*3860*/  DADD R22, -R8, R22 ;  /* 0x0000000008167229 */ /* 0x000fd00000000116 */
[----:B------:R-:W-:-:S08]  /*3870*/  DADD R10, R10, -R22 ;  /* 0x000000000a0a7229 */ /* 0x000fd00000000816 */
[----:B------:R-:W-:Y:S01]  /*3880*/  DFMA R10, R14, UR6, R10 ;  /* 0x000000060e0a7c2b */ /* 0x000fe2000800000a */
[----:B------:R-:W-:Y:S02]  /*3890*/  USHF.L.U32 UR7, UR5, 0x1, URZ ;  /* 0x0000000105077899 */ /* 0x000fe400080006ff */
[----:B------:R-:W-:Y:S02]  /*38a0*/  ULOP3.LUT UR6, UR5, 0xff0fffff, URZ, 0xc0, !UPT ;  /* 0xff0fffff05067892 */ /* 0x000fe4000f8ec0ff */
[----:B------:R-:W-:-:S03]  /*38b0*/  UISETP.GT.U32.AND UP0, UPT, UR7, -0x2000001, UPT ;  /* 0xfdffffff0700788c */ /* 0x000fc6000bf04070 */
[----:B------:R-:W-:Y:S01]  /*38c0*/  DADD R8, R16, R10 ;  /* 0x0000000010087229 */ /* 0x000fe2000000000a */
[----:B------:R-:W-:-:S03]  /*38d0*/  USEL UR7, UR6, UR5, UP0 ;  /* 0x0000000506077287 */ /* 0x000fc60008000000 */
[----:B------:R-:W-:-:S04]  /*38e0*/  UMOV UR6, UR4 ;  /* 0x0000000400067c82 */ /* 0x000fc80008000000 */
[----:B------:R-:W-:Y:S02]  /*38f0*/  DADD R16, R16, -R8 ;  /* 0x0000000010107229 */ /* 0x000fe40000000808 */
[----:B------:R-:W-:-:S06]  /*3900*/  DMUL R6, R8, UR6 ;  /* 0x0000000608067c28 */ /* 0x000fcc0008000000 */
[----:B------:R-:W-:Y:S02]  /*3910*/  DADD R14, R10, R16 ;  /* 0x000000000a0e7229 */ /* 0x000fe40000000010 */
[----:B------:R-:W-:Y:S01]  /*3920*/  DFMA R8, R8, UR6, -R6 ;  /* 0x0000000608087c2b */ /* 0x000fe20008000806 */
[----:B------:R-:W-:Y:S02]  /*3930*/  IMAD.MOV.U32 R10, RZ, RZ, 0x652b82fe ;  /* 0x652b82feff0a7424 */ /* 0x000fe400078e00ff */
[----:B------:R-:W-:-:S05]  /*3940*/  IMAD.MOV.U32 R11, RZ, RZ, 0x3ff71547 ;  /* 0x3ff71547ff0b7424 */ /* 0x000fca00078e00ff */
[----:B------:R-:W-:Y:S01]  /*3950*/  DFMA R14, R14, UR6, R8 ;  /* 0x000000060e0e7c2b */ /* 0x000fe20008000008 */
[----:B------:R-:W-:Y:S01]  /*3960*/  UMOV UR6, 0x3b39803f ;  /* 0x3b39803f00067882 */ /* 0x000fe20000000000 */
[----:B------:R-:W-:-:S06]  /*3970*/  UMOV UR7, 0x3c7abc9e ;  /* 0x3c7abc9e00077882 */ /* 0x000fcc0000000000 */
[----:B------:R-:W-:-:S08]  /*3980*/  DADD R8, R6, R14 ;  /* 0x0000000006087229 */ /* 0x000fd0000000000e */
[----:B------:R-:W-:Y:S02]  /*3990*/  DFMA R10, R8, R10, 6.75539944105574400000e+15 ;  /* 0x43380000080a742b */ /* 0x000fe4000000000a */
[----:B------:R-:W-:Y:S01]  /*39a0*/  FSETP.GEU.AND P0, PT, |R9|, 4.1917929649353027344, PT ;  /* 0x4086232b0900780b */ /* 0x000fe20003f0e200 */
[----:B------:R-:W-:-:S05]  /*39b0*/  DADD R6, R6, -R8 ;  /* 0x0000000006067229 */ /* 0x000fca0000000808 */
[----:B------:R-:W-:-:S03]  /*39c0*/  DADD R16, R10, -6.75539944105574400000e+15 ;  /* 0xc33800000a107429 */ /* 0x000fc60000000000 */
[----:B------:R-:W-:-:S05]  /*39d0*/  DADD R14, R14, R6 ;  /* 0x000000000e0e7229 */ /* 0x000fca0000000006 */
[----:B------:R-:W-:-:S08]  /*39e0*/  DFMA R22, R16, -UR10, R8 ;  /* 0x8000000a10167c2b */ /* 0x000fd00008000008 */
[----:B------:R-:W-:Y:S01]  /*39f0*/  DFMA R16, R16, -UR6, R22 ;  /* 0x8000000610107c2b */ /* 0x000fe20008000016 */
[----:B------:R-:W-:Y:S01]  /*3a00*/  UMOV UR6, 0x69ce2bdf ;  /* 0x69ce2bdf00067882 */ /* 0x000fe20000000000 */
[----:B------:R-:W-:Y:S01]  /*3a10*/  IMAD.MOV.U32 R22, RZ, RZ, -0x35dec16 ;  /* 0xfca213eaff167424 */ /* 0x000fe200078e00ff */
[----:B------:R-:W-:Y:S01]  /*3a20*/  MOV R23, 0x3e928af3 ;  /* 0x3e928af300177802 */ /* 0x000fe20000000f00 */
[----:B------:R-:W-:-:S05]  /*3a30*/  UMOV UR7, 0x3e5ade15 ;  /* 0x3e5ade1500077882 */ /* 0x000fca0000000000 */
[----:B------:R-:W-:Y:S01]  /*3a40*/  DFMA R22, R16, UR6, R22 ;  /* 0x0000000610167c2b */ /* 0x000fe20008000016 */
[----:B------:R-:W-:Y:S01]  /*3a50*/  UMOV UR6, 0x62401315 ;  /* 0x6240131500067882 */ /* 0x000fe20000000000 */
[----:B------:R-:W-:-:S06]  /*3a60*/  UMOV UR7, 0x3ec71dee ;  /* 0x3ec71dee00077882 */ /* 0x000fcc0000000000 */
[----:B------:R-:W-:Y:S01]  /*3a70*/  DFMA R22, R16, R22, UR6 ;  /* 0x0000000610167e2b */ /* 0x000fe20008000016 */
        /* <DEDUP_REMOVED lines=20> */
[----:B------:R-:W-:-:S08]  /*3bc0*/  DFMA R22, R16, R22, UR6 ;  /* 0x0000000610167e2b */ /* 0x000fd00008000016 */
[----:B------:R-:W-:-:S08]  /*3bd0*/  DFMA R22, R16, R22, 1 ;  /* 0x3ff000001016742b */ /* 0x000fd00000000016 */
[----:B------:R-:W-:-:S10]  /*3be0*/  DFMA R22, R16, R22, 1 ;  /* 0x3ff000001016742b */ /* 0x000fd40000000016 */
[----:B------:R-:W-:Y:S02]  /*3bf0*/  IMAD R7, R10, 0x100000, R23 ;  /* 0x001000000a077824 */ /* 0x000fe400078e0217 */
[----:B------:R-:W-:Y:S01]  /*3c00*/  IMAD.MOV.U32 R6, RZ, RZ, R22 ;  /* 0x000000ffff067224 */ /* 0x000fe200078e0016 */
[----:B------:R-:W-:Y:S06]  /*3c10*/  @!P0 BRA `(.L_x_160) ;  /* 0x0000000000348947 */ /* 0x000fec0003800000 */
[----:B------:R-:W-:Y:S01]  /*3c20*/  FSETP.GEU.AND P1, PT, |R9|, 4.2275390625, PT ;  /* 0x408748000900780b */ /* 0x000fe20003f2e200 */
[C---:B------:R-:W-:Y:S02]  /*3c30*/  DADD R16, R8.reuse, +INF ;  /* 0x7ff0000008107429 */ /* 0x040fe40000000000 */
[----:B------:R-:W-:-:S08]  /*3c40*/  DSETP.GEU.AND P0, PT, R8, RZ, PT ;  /* 0x000000ff0800722a */ /* 0x000fd00003f0e000 */
[----:B------:R-:W-:Y:S02]  /*3c50*/  FSEL R7, R17, RZ, P0 ;  /* 0x000000ff11077208 */ /* 0x000fe40000000000 */
[----:B------:R-:W-:Y:S02]  /*3c60*/  @!P1 LEA.HI R6, R10, R10, RZ, 0x1 ;  /* 0x0000000a0a069211 */ /* 0x000fe400078f08ff */
[----:B------:R-:W-:Y:S02]  /*3c70*/  @!P1 MOV R8, R22 ;  /* 0x0000001600089202 */ /* 0x000fe40000000f00 */
[----:B------:R-:W-:Y:S02]  /*3c80*/  @!P1 SHF.R.S32.HI R9, RZ, 0x1, R6 ;  /* 0x00000001ff099819 */ /* 0x000fe40000011406 */
[----:B------:R-:W-:-:S03]  /*3c90*/  FSEL R6, R16, RZ, P0 ;  /* 0x000000ff10067208 */ /* 0x000fc60000000000 */
[----:B------:R-:W-:Y:S02]  /*3ca0*/  @!P1 IMAD.IADD R10, R10, 0x1, -R9 ;  /* 0x000000010a0a9824 */ /* 0x000fe400078e0a09 */
[----:B------:R-:W-:-:S03]  /*3cb0*/  @!P1 IMAD R9, R9, 0x100000, R23 ;  /* 0x0010000009099824 */ /* 0x000fc600078e0217 */
[----:B------:R-:W-:Y:S01]  /*3cc0*/  @!P1 LEA R11, R10, 0x3ff00000, 0x14 ;  /* 0x3ff000000a0b9811 */ /* 0x000fe200078ea0ff */
[----:B------:R-:W-:-:S06]  /*3cd0*/  @!P1 IMAD.MOV.U32 R10, RZ, RZ, RZ ;  /* 0x000000ffff0a9224 */ /* 0x000fcc00078e00ff */
[----:B------:R-:W-:-:S11]  /*3ce0*/  @!P1 DMUL R6, R8, R10 ;  /* 0x0000000a08069228 */ /* 0x000fd60000000000 */
.L_x_160:
[----:B------:R-:W-:Y:S02]  /*3cf0*/  DFMA R8, R14, R6, R6 ;  /* 0x000000060e08722b */ /* 0x000fe40000000006 */
[----:B------:R-:W-:-:S08]  /*3d00*/  DSETP.NEU.AND P0, PT, |R6|, +INF , PT ;  /* 0x7ff000000600742a */ /* 0x000fd00003f0d200 */
[----:B------:R-:W-:Y:S01]  /*3d10*/  FSEL R8, R6, R8, !P0 ;  /* 0x0000000806087208 */ /* 0x000fe20004000000 */
[----:B------:R-:W-:Y:S01]  /*3d20*/  IMAD.MOV.U32 R6, RZ, RZ, R0 ;  /* 0x000000ffff067224 */ /* 0x000fe200078e0000 */
[----:B------:R-:W-:Y:S01]  /*3d30*/  FSEL R9, R7, R9, !P0 ;  /* 0x0000000907097208 */ /* 0x000fe20004000000 */
[----:B------:R-:W-:-:S04]  /*3d40*/  IMAD.MOV.U32 R7, RZ, RZ, 0x0 ;  /* 0x00000000ff077424 */ /* 0x000fc800078e00ff */
[----:B------:R-:W-:Y:S05]  /*3d50*/  RET.REL.NODEC R6 `(kernel_conserved_to_primitive) ;  /* 0xffffffc006a87950 */ /* 0x000fea0003c3ffff */
.L_x_161:
        /* <DEDUP_REMOVED lines=10> */
.L_x_192:


//--------------------- .text.kernel_primitive_to_conserved --------------------------
	.section	.text.kernel_primitive_to_conserved,"ax",@progbits
	.align	128
        .global         kernel_primitive_to_conserved
        .type           kernel_primitive_to_conserved,@function
        .size           kernel_primitive_to_conserved,(.L_x_195 - kernel_primitive_to_conserved)
        .other          kernel_primitive_to_conserved,@"STO_CUDA_ENTRY STV_DEFAULT"
kernel_primitive_to_conserved:
.text.kernel_primitive_to_conserved:
        /* <DEDUP_REMOVED lines=23> */
[----:B------:R-:W-:Y:S10]  /*0170*/  BRA.U !UP0, `(.L_x_162) ;  /* 0x0000000108147547 */ /* 0x000ff4000b800000 */
[----:B------:R-:W-:Y:S01]  /*0180*/  UISETP.NE.AND UP0, UPT, UR6, URZ, UPT ;  /* 0x000000ff0600728c */ /* 0x000fe2000bf05270 */
[----:B------:R-:W-:-:S08]  /*0190*/  CS2R R8, SRZ ;  /* 0x0000000000087805 */ /* 0x000fd0000001ff00 */
[----:B------:R-:W-:Y:S05]  /*01a0*/  BRA.U UP0, `(.L_x_163) ;  /* 0x0000000500647547 */ /* 0x000fea000b800000 */
[----:B------:R-:W-:Y:S01]  /*01b0*/  DADD R8, -R2, R10 ;  /* 0x0000000002087229 */ /* 0x000fe2000000010a */
[----:B------:R-:W-:Y:S10]  /*01c0*/  BRA `(.L_x_163) ;  /* 0x00000004005c7947 */ /* 0x000ff40003800000 */
.L_x_162:
[----:B------:R-:W-:Y:S01]  /*01d0*/  DADD R16, -RZ, |R10| ;  /* 0x00000000ff107229 */ /* 0x000fe2000000050a */
[----:B------:R-:W-:Y:S01]  /*01e0*/  BSSY.RECONVERGENT B0, `(.L_x_164) ;  /* 0x0000005000007945 */ /* 0x000fe20003800200 */
[----:B------:R-:W-:Y:S01]  /*01f0*/  MOV R0, 0x230 ;  /* 0x0000023000007802 */ /* 0x000fe20000000f00 */
[----:B------:R-:W-:Y:S01]  /*0200*/  UMOV UR4, URZ ;  /* 0x000000ff00047c82 */ /* 0x000fe20008000000 */
[----:B------:R-:W-:-:S07]  /*0210*/  UMOV UR5, 0x40080000 ;  /* 0x4008000000057882 */ /* 0x000fce0000000000 */
[----:B------:R-:W-:Y:S05]  /*0220*/  CALL.REL.NOINC `($kernel_primitive_to_conserved$__internal_accurate_pow) ;  /* 0x00000010005c7944 */ /* 0x000fea0003c00000 */
[----:B------:R-:W-:Y:S05]  /*0230*/  BSYNC.RECONVERGENT B0 ;  /* 0x0000000000007941 */ /* 0x000fea0003800200 */
.L_x_164:
        /* <DEDUP_REMOVED lines=10> */
[----:B------:R-:W-:Y:S01]  /*02e0*/  @!P2 IMAD.MOV.U32 R8, RZ, RZ, RZ ;  /* 0x000000ffff08a224 */ /* 0x000fe200078e00ff */
[----:B------:R-:W-:Y:S01]  /*02f0*/  FSEL R9, R15, R9, !P0 ;  /* 0x000000090f097208 */ /* 0x000fe20004000000 */
[----:B------:R-:W-:-:S08]  /*0300*/  @!P2 IMAD.MOV.U32 R9, RZ, RZ, R11 ;  /* 0x000000ffff09a224 */ /* 0x000fd000078e000b */
[----:B------:R-:W-:Y:S05]  /*0310*/  @P3 BRA `(.L_x_166) ;  /* 0x00000000001c3947 */ /* 0x000fea0003800000 */
[----:B------:R-:W-:-:S14]  /*0320*/  DSETP.NAN.AND P2, PT, R10, R10, PT ;  /* 0x0000000a0a00722a */ /* 0x000fdc0003f48000 */
[----:B------:R-:W-:Y:S01]  /*0330*/  @P2 DADD R8, R10, 3 ;  /* 0x400800000a082429 */ /* 0x000fe20000000000 */
[----:B------:R-:W-:Y:S10]  /*0340*/  @P2 BRA `(.L_x_166) ;  /* 0x0000000000102947 */ /* 0x000ff40003800000 */
[----:B------:R-:W-:-:S14]  /*0350*/  DSETP.NEU.AND P2, PT, |R10|, +INF , PT ;  /* 0x7ff000000a00742a */ /* 0x000fdc0003f4d200 */
[----:B------:R-:W-:Y:S02]  /*0360*/  @!P2 IMAD.MOV.U32 R0, RZ, RZ, -0x100000 ;  /* 0xfff00000ff00a424 */ /* 0x000fe400078e00ff */
[----:B------:R-:W-:-:S03]  /*0370*/  @!P2 IMAD.MOV.U32 R8, RZ, RZ, RZ ;  /* 0x000000ffff08a224 */ /* 0x000fc600078e00ff */
[----:B------:R-:W-:-:S07]  /*0380*/  @!P2 SEL R9, R0, 0x7ff00000, !P0 ;  /* 0x7ff000000009a807 */ /* 0x000fce0004000000 */
.L_x_166:
[----:B------:R-:W-:Y:S05]  /*0390*/  BSYNC.RECONVERGENT B0 ;  /* 0x0000000000007941 */ /* 0x000fea0003800200 */
.L_x_165:
[----:B------:R-:W-:Y:S01]  /*03a0*/  BSSY.RECONVERGENT B0, `(.L_x_167) ;  /* 0x0000005000007945 */ /* 0x000fe20003800200 */
[----:B------:R-:W-:Y:S02]  /*03b0*/  FSEL R10, R8, RZ, P1 ;  /* 0x000000ff080a7208 */ /* 0x000fe40000800000 */
[----:B------:R-:W-:Y:S02]  /*03c0*/  FSEL R11, R9, 1.875, P1 ;  /* 0x3ff00000090b7808 */ /* 0x000fe40000800000 */
[----:B------:R-:W-:-:S07]  /*03d0*/  MOV R0, 0x3f0 ;  /* 0x000003f000007802 */ /* 0x000fce0000000f00 */
[----:B------:R-:W-:Y:S05]  /*03e0*/  CALL.REL.NOINC `($kernel_primitive_to_conserved$__internal_accurate_pow) ;  /* 0x0000000c00ec7944 */ /* 0x000fea0003c00000 */
[----:B------:R-:W-:Y:S05]  /*03f0*/  BSYNC.RECONVERGENT B0 ;  /* 0x0000000000007941 */ /* 0x000fea0003800200 */
.L_x_167:
        /* <DEDUP_REMOVED lines=15> */
[----:B------:R-:W-:Y:S01]  /*04f0*/  FSEL R9, R21, R9, !P0 ;  /* 0x0000000915097208 */ /* 0x000fe20004000000 */
[----:B------:R-:W-:-:S04]  /*0500*/  @!P2 IMAD.MOV.U32 R9, RZ, RZ, R3 ;  /* 0x000000ffff09a224 */ /* 0x000fc800078e0003 */
        /* <DEDUP_REMOVED lines=11> */
.L_x_169:
[----:B------:R-:W-:Y:S05]  /*05c0*/  BSYNC.RECONVERGENT B0 ;  /* 0x0000000000007941 */ /* 0x000fea0003800200 */
.L_x_168:
        /* <DEDUP_REMOVED lines=12> */
[----:B------:R-:W-:Y:S01]  /*0690*/  IMAD.MOV.U32 R20, RZ, RZ, R10 ;  /* 0x000000ffff147224 */ /* 0x000fe200078e000a */
[----:B------:R-:W-:Y:S01]  /*06a0*/  MOV R19, 0x40080000 ;  /* 0x4008000000137802 */ /* 0x000fe20000000f00 */
[----:B------:R-:W-:Y:S01]  /*06b0*/  IMAD.MOV.U32 R21, RZ, RZ, R11 ;  /* 0x000000ffff157224 */ /* 0x000fe200078e000b */
[----:B------:R-:W-:Y:S01]  /*06c0*/  MOV R0, 0x6f0 ;  /* 0x000006f000007802 */ /* 0x000fe20000000f00 */
[----:B------:R-:W-:-:S07]  /*06d0*/  IMAD.MOV.U32 R18, RZ, RZ, RZ ;  /* 0x000000ffff127224 */ /* 0x000fce00078e00ff */
[----:B------:R-:W-:Y:S05]  /*06e0*/  CALL.REL.NOINC `($__internal_5_$__cuda_sm20_div_rn_f64_full) ;  /* 0x0000000400187944 */ /* 0x000fea0003c00000 */
[----:B------:R-:W-:Y:S02]  /*06f0*/  IMAD.MOV.U32 R2, RZ, RZ, R26 ;  /* 0x000000ffff027224 */ /* 0x000fe400078e001a */
[----:B------:R-:W-:-:S07]  /*0700*/  IMAD.MOV.U32 R3, RZ, RZ, R27 ;  /* 0x000000ffff037224 */ /* 0x000fce00078e001b */
.L_x_171:
[----:B------:R-:W-:Y:S05]  /*0710*/  BSYNC.RECONVERGENT B0 ;  /* 0x0000000000007941 */ /* 0x000fea0003800200 */
.L_x_170:
[----:B------:R-:W-:Y:S02]  /*0720*/  IMAD.MOV.U32 R8, RZ, RZ, R2 ;  /* 0x000000ffff087224 */ /* 0x000fe400078e0002 */
[----:B------:R-:W-:-:S07]  /*0730*/  IMAD.MOV.U32 R9, RZ, RZ, R3 ;  /* 0x000000ffff097224 */ /* 0x000fce00078e0003 */
.L_x_163:
[----:B------:R-:W2:Y:S04]  /*0740*/  LDG.E.64 R16, desc[UR8][R4.64+0x8] ;  /* 0x0000080804107981 */ /* 0x000ea8000c1e1b00 */
[----:B------:R0:W5:Y:S04]  /*0750*/  LDG.E.64 R14, desc[UR8][R4.64] ;  /* 0x00000008040e7981 */ /* 0x000168000c1e1b00 */
[----:B------:R0:W5:Y:S01]  /*0760*/  LDG.E.64 R12, desc[UR8][R4.64+0x10] ;  /* 0x00001008040c7981 */ /* 0x000162000c1e1b00 */
[----:B------:R-:W-:Y:S01]  /*0770*/  IMAD.MOV.U32 R20, RZ, RZ, 0x0 ;  /* 0x00000000ff147424 */ /* 0x000fe200078e00ff */
[----:B------:R-:W-:Y:S01]  /*0780*/  BSSY.RECONVERGENT B0, `(.L_x_172) ;  /* 0x0000013000007945 */ /* 0x000fe20003800200 */
[----:B------:R-:W-:Y:S01]  /*0790*/  IMAD.MOV.U32 R21, RZ, RZ, 0x3fd80000 ;  /* 0x3fd80000ff157424 */ /* 0x000fe200078e00ff */
[----:B--2---:R-:W-:-:S06]  /*07a0*/  DFMA R2, R16, R16, 1 ;  /* 0x3ff000001002742b */ /* 0x004fcc0000000010 */
        /* <DEDUP_REMOVED lines=13> */
[----:B0-----:R-:W-:Y:S10]  /*0880*/  @!P0 BRA `(.L_x_173) ;  /* 0x0000000000088947 */ /* 0x001ff40003800000 */
[----:B------:R-:W-:-:S07]  /*0890*/  MOV R0, 0x8b0 ;  /* 0x000008b000007802 */ /* 0x000fce0000000f00 */
[----:B-----5:R-:W-:Y:S05]  /*08a0*/  CALL.REL.NOINC `($__internal_6_$__cuda_sm20_dsqrt_rn_f64_mediumpath_v1) ;  /* 0x0000000800187944 */ /* 0x020fea0003c00000 */
.L_x_173:
[----:B------:R-:W-:Y:S05]  /*08b0*/  BSYNC.RECONVERGENT B0 ;  /* 0x0000000000007941 */ /* 0x000fea0003800200 */
.L_x_172:
[----:B-----5:R-:W0:Y:S01]  /*08c0*/  MUFU.RCP64H R3, R15 ;  /* 0x0000000f00037308 */ /* 0x020e220000001800 */
[----:B------:R-:W-:Y:S01]  /*08d0*/  IMAD.MOV.U32 R2, RZ, RZ, 0x1 ;  /* 0x00000001ff027424 */ /* 0x000fe200078e00ff */
[----:B------:R-:W-:Y:S01]  /*08e0*/  UMOV UR4, 0x1 ;  /* 0x0000000100047882 */ /* 0x000fe20000000000 */
[----:B------:R-:W-:Y:S01]  /*08f0*/  UMOV UR5, 0x40100000 ;  /* 0x4010000000057882 */ /* 0x000fe20000000000 */
[----:B------:R-:W-:Y:S03]  /*0900*/  BSSY.RECONVERGENT B0, `(.L_x_174) ;  /* 0x0000016000007945 */ /* 0x000fe60003800200 */
[----:B0-----:R-:W-:-:S08]  /*0910*/  DFMA R18, -R14, R2, 1 ;  /* 0x3ff000000e12742b */ /* 0x001fd00000000102 */
[----:B------:R-:W-:-:S08]  /*0920*/  DFMA R18, R18, R18, R18 ;  /* 0x000000121212722b */ /* 0x000fd00000000012 */
[----:B------:R-:W-:Y:S02]  /*0930*/  DFMA R2, R2, R18, R2 ;  /* 0x000000120202722b */ /* 0x000fe40000000002 */
[----:B------:R-:W-:-:S06]  /*0940*/  DFMA R18, R12, UR4, R14 ;  /* 0x000000040c127c2b */ /* 0x000fcc000800000e */
        /* <DEDUP_REMOVED lines=11> */
[----:B------:R-:W-:Y:S01]  /*0a00*/  IMAD.MOV.U32 R21, RZ, RZ, R19 ;  /* 0x000000ffff157224 */ /* 0x000fe200078e0013 */
[----:B------:R-:W-:Y:S01]  /*0a10*/  MOV R19, R15 ;  /* 0x0000000f00137202 */ /* 0x000fe20000000f00 */
[----:B------:R-:W-:-:S07]  /*0a20*/  IMAD.MOV.U32 R18, RZ, RZ, R14 ;  /* 0x000000ffff127224 */ /* 0x000fce00078e000e */
[----:B------:R-:W-:Y:S05]  /*0a30*/  CALL.REL.NOINC `($__internal_5_$__cuda_sm20_div_rn_f64_full) ;  /* 0x0000000000447944 */ /* 0x000fea0003c00000 */
[----:B------:R-:W-:Y:S02]  /*0a40*/  IMAD.MOV.U32 R2, RZ, RZ, R26 ;  /* 0x000000ffff027224 */ /* 0x000fe400078e001a */
[----:B------:R-:W-:-:S07]  /*0a50*/  IMAD.MOV.U32 R3, RZ, RZ, R27 ;  /* 0x000000ffff037224 */ /* 0x000fce00078e001b */
.L_x_175:
[----:B------:R-:W-:Y:S05]  /*0a60*/  BSYNC.RECONVERGENT B0 ;  /* 0x0000000000007941 */ /* 0x000fea0003800200 */
.L_x_174:
[-C--:B------:R-:W-:Y:S02]  /*0a70*/  DMUL R14, R14, R10.reuse ;  /* 0x0000000a0e0e7228 */ /* 0x080fe40000000000 */
[----:B------:R-:W-:-:S06]  /*0a80*/  DFMA R10, R2, R10, -1 ;  /* 0xbff00000020a742b */ /* 0x000fcc000000000a */
[-C--:B------:R-:W-:Y:S02]  /*0a90*/  DMUL R14, R14, R8.reuse ;  /* 0x000000080e0e7228 */ /* 0x080fe40000000000 */
[----:B------:R-:W-:-:S05]  /*0aa0*/  DMUL R8, R12, R8 ;  /* 0x000000080c087228 */ /* 0x000fca0000000000 */
[----:B------:R-:W-:Y:S01]  /*0ab0*/  STG.E.64 desc[UR8][R6.64], R14 ;  /* 0x0000000e06007986 */ /* 0x000fe2000c101b08 */
[C---:B------:R-:W-:Y:S02]  /*0ac0*/  DMUL R2, R14.reuse, R2 ;  /* 0x000000020e027228 */ /* 0x040fe40000000000 */
[----:B------:R-:W-:-:S06]  /*0ad0*/  DFMA R8, R14, R10, -R8 ;  /* 0x0000000a0e08722b */ /* 0x000fcc0000000808 */
[----:B------:R-:W-:Y:S01]  /*0ae0*/  DMUL R2, R16, R2 ;  /* 0x0000000210027228 */ /* 0x000fe20000000000 */
[----:B------:R-:W-:Y:S06]  /*0af0*/  STG.E.64 desc[UR8][R6.64+0x10], R8 ;  /* 0x0000100806007986 */ /* 0x000fec000c101b08 */
[----:B------:R-:W-:Y:S04]  /*0b00*/  STG.E.64 desc[UR8][R6.64+0x8], R2 ;  /* 0x0000080206007986 */ /* 0x000fe8000c101b08 */
[----:B------:R-:W2:Y:S02]  /*0b10*/  LDG.E.64 R4, desc[UR8][R4.64+0x18] ;  /* 0x0000180804047981 */ /* 0x000ea4000c1e1b00 */
[----:B--2---:R-:W-:-:S07]  /*0b20*/  DMUL R10, R14, R4 ;  /* 0x000000040e0a7228 */ /* 0x004fce0000000000 */
[----:B------:R-:W-:Y:S01]  /*0b30*/  STG.E.64 desc[UR8][R6.64+0x18], R10 ;  /* 0x0000180a06007986 */ /* 0x000fe2000c101b08 */
[----:B------:R-:W-:Y:S05]  /*0b40*/  EXIT ;  /* 0x000000000000794d */ /* 0x000fea0003800000 */
        .weak           $__internal_5_$__cuda_sm20_div_rn_f64_full
        .type           $__internal_5_$__cuda_sm20_div_rn_f64_full,@function
        .size           $__internal_5_$__cuda_sm20_div_rn_f64_full,($__internal_6_$__cuda_sm20_dsqrt_rn_f64_mediumpath_v1 - $__internal_5_$__cuda_sm20_div_rn_f64_full)
$__internal_5_$__cuda_sm20_div_rn_f64_full:
[C---:B------:R-:W-:Y:S01]  /*0b50*/  FSETP.GEU.AND P0, PT, |R19|.reuse, 1.469367938527859385e-39, PT ;  /* 0x001000001300780b */ /* 0x040fe20003f0e200 */
[----:B------:R-:W-:Y:S01]  /*0b60*/  IMAD.MOV.U32 R24, RZ, RZ, 0x1 ;  /* 0x00000001ff187424 */ /* 0x000fe200078e00ff */
[----:B------:R-:W-:Y:S01]  /*0b70*/  LOP3.LUT R2, R19, 0x800fffff, RZ, 0xc0, !PT ;  /* 0x800fffff13027812 */ /* 0x000fe200078ec0ff */
[----:B------:R-:W-:Y:S01]  /*0b80*/  IMAD.MOV.U32 R28, RZ, RZ, 0x1ca00000 ;  /* 0x1ca00000ff1c7424 */ /* 0x000fe200078e00ff */
[C---:B------:R-:W-:Y:S01]  /*0b90*/  FSETP.GEU.AND P2, PT, |R21|.reuse, 1.469367938527859385e-39, PT ;  /* 0x001000001500780b */ /* 0x040fe20003f4e200 */
[----:B------:R-:W-:Y:S01]  /*0ba0*/  BSSY.RECONVERGENT B1, `(.L_x_176) ;  /* 0x0000053000017945 */ /* 0x000fe20003800200 */
[----:B------:R-:W-:Y:S01]  /*0bb0*/  LOP3.LUT R3, R2, 0x3ff00000, RZ, 0xfc, !PT ;  /* 0x3ff0000002037812 */ /* 0x000fe200078efcff */
[----:B------:R-:W-:Y:S01]  /*0bc0*/  IMAD.MOV.U32 R2, RZ, RZ, R18 ;  /* 0x000000ffff027224 */ /* 0x000fe200078e0012 */
[----:B------:R-:W-:Y:S02]  /*0bd0*/  LOP3.LUT R29, R21, 0x7ff00000, RZ, 0xc0, !PT ;  /* 0x7ff00000151d7812 */ /* 0x000fe400078ec0ff */
[----:B------:R-:W-:-:S03]  /*0be0*/  LOP3.LUT R32, R19, 0x7ff00000, RZ, 0xc0, !PT ;  /* 0x7ff0000013207812 */ /* 0x000fc600078ec0ff */
[----:B------:R-:W-:Y:S01]  /*0bf0*/  @!P0 DMUL R2, R18, 8.98846567431157953865e+307 ;  /* 0x7fe0000012028828 */ /* 0x000fe20000000000 */
[----:B------:R-:W-:-:S03]  /*0c00*/  ISETP.GE.U32.AND P1, PT, R29, R32, PT ;  /* 0x000000201d00720c */ /* 0x000fc60003f26070 */
[----:B------:R-:W-:Y:S02]  /*0c10*/  @!P2 LOP3.LUT R26, R19, 0x7ff00000, RZ, 0xc0, !PT ;  /* 0x7ff00000131aa812 */ /* 0x000fe400078ec0ff */
[----:B------:R-:W0:Y:S02]  /*0c20*/  MUFU.RCP64H R25, R3 ;  /* 0x0000000300197308 */ /* 0x000e240000001800 */
[----:B------:R-:W-:Y:S01]  /*0c30*/  @!P2 ISETP.GE.U32.AND P3, PT, R29, R26, PT ;  /* 0x0000001a1d00a20c */ /* 0x000fe20003f66070 */
[----:B------:R-:W-:-:S03]  /*0c40*/  @!P2 IMAD.MOV.U32 R26, RZ, RZ, RZ ;  /* 0x000000ffff1aa224 */ /* 0x000fc600078e00ff */
[----:B------:R-:W-:-:S04]  /*0c50*/  @!P2 SEL R27, R28, 0x63400000, !P3 ;  /* 0x634000001c1ba807 */ /* 0x000fc80005800000 */
[----:B------:R-:W-:-:S04]  /*0c60*/  @!P2 LOP3.LUT R27, R27, 0x80000000, R21, 0xf8, !PT ;  /* 0x800000001b1ba812 */ /* 0x000fc800078ef815 */
[----:B------:R-:W-:Y:S01]  /*0c70*/  @!P2 LOP3.LUT R27, R27, 0x100000, RZ, 0xfc, !PT ;  /* 0x001000001b1ba812 */ /* 0x000fe200078efcff */
[----:B0-----:R-:W-:-:S08]  /*0c80*/  DFMA R22, R24, -R2, 1 ;  /* 0x3ff000001816742b */ /* 0x001fd00000000802 */
[----:B------:R-:W-:-:S08]  /*0c90*/  DFMA R22, R22, R22, R22 ;  /* 0x000000161616722b */ /* 0x000fd00000000016 */
[----:B------:R-:W-:Y:S01]  /*0ca0*/  DFMA R24, R24, R22, R24 ;  /* 0x000000161818722b */ /* 0x000fe20000000018 */
[----:B------:R-:W-:Y:S01]  /*0cb0*/  SEL R23, R28, 0x63400000, !P1 ;  /* 0x634000001c177807 */ /* 0x000fe20004800000 */
[----:B------:R-:W-:-:S03]  /*0cc0*/  IMAD.MOV.U32 R22, RZ, RZ, R20 ;  /* 0x000000ffff167224 */ /* 0x000fc600078e0014 */
[----:B------:R-:W-:-:S03]  /*0cd0*/  LOP3.LUT R23, R23, 0x800fffff, R21, 0xf8, !PT ;  /* 0x800fffff17177812 */ /* 0x000fc600078ef815 */
[----:B------:R-:W-:-:S03]  /*0ce0*/  DFMA R30, R24, -R2, 1 ;  /* 0x3ff00000181e742b */ /* 0x000fc60000000802 */
[----:B------:R-:W-:-:S05]  /*0cf0*/  @!P2 DFMA R22, R22, 2, -R26 ;  /* 0x400000001616a82b */ /* 0x000fca000000081a */
[----:B------:R-:W-:Y:S01]  /*0d00*/  DFMA R24, R24, R30, R24 ;  /* 0x0000001e1818722b */ /* 0x000fe20000000018 */
[----:B------:R-:W-:Y:S02]  /*0d10*/  IMAD.MOV.U32 R30, RZ, RZ, R29 ;  /* 0x000000ffff1e7224 */ /* 0x000fe400078e001d */
[----:B------:R-:W-:Y:S01]  /*0d20*/  IMAD.MOV.U32 R31, RZ, RZ, R32 ;  /* 0x000000ffff1f7224 */ /* 0x000fe200078e0020 */
[----:B------:R-:W-:Y:S02]  /*0d30*/  @!P0 LOP3.LUT R31, R3, 0x7ff00000, RZ, 0xc0, !PT ;  /* 0x7ff00000031f8812 */ /* 0x000fe400078ec0ff */
[----:B------:R-:W-:Y:S02]  /*0d40*/  @!P2 LOP3.LUT R30, R23, 0x7ff00000, RZ, 0xc0, !PT ;  /* 0x7ff00000171ea812 */ /* 0x000fe400078ec0ff */
[----:B------:R-:W-:Y:S01]  /*0d50*/  DMUL R26, R24, R22 ;  /* 0x00000016181a7228 */ /* 0x000fe20000000000 */
[----:B------:R-:W-:Y:S02]  /*0d60*/  VIADD R34, R31, 0xffffffff ;  /* 0xffffffff1f227836 */ /* 0x000fe40000000000 */
[----:B------:R-:W-:-:S05]  /*0d70*/  VIADD R32, R30, 0xffffffff ;  /* 0xffffffff1e207836 */ /* 0x000fca0000000000 */
[----:B------:R-:W-:Y:S01]  /*0d80*/  ISETP.GT.U32.AND P0, PT, R32, 0x7feffffe, PT ;  /* 0x7feffffe2000780c */ /* 0x000fe20003f04070 */
[----:B------:R-:W-:-:S03]  /*0d90*/  DFMA R32, R26, -R2, R22 ;  /* 0x800000021a20722b */ /* 0x000fc60000000016 */
[----:B------:R-:W-:-:S05]  /*0da0*/  ISETP.GT.U32.OR P0, PT, R34, 0x7feffffe, P0 ;  /* 0x7feffffe2200780c */ /* 0x000fca0000704470 */
[----:B------:R-:W-:-:S08]  /*0db0*/  DFMA R24, R24, R32, R26 ;  /* 0x000000201818722b */ /* 0x000fd0000000001a */
[----:B------:R-:W-:Y:S05]  /*0dc0*/  @P0 BRA `(.L_x_177) ;  /* 0x00000000006c0947 */ /* 0x000fea0003800000 */
[----:B------:R-:W-:-:S04]  /*0dd0*/  LOP3.LUT R26, R19, 0x7ff00000, RZ, 0xc0, !PT ;  /* 0x7ff00000131a7812 */ /* 0x000fc800078ec0ff */
[CC--:B------:R-:W-:Y:S02]  /*0de0*/  VIADDMNMX R20, R29.reuse, -R26.reuse, 0xb9600000, !PT ;  /* 0xb96000001d147446 */ /* 0x0c0fe4000780091a */
[----:B------:R-:W-:Y:S02]  /*0df0*/  ISETP.GE.U32.AND P0, PT, R29, R26, PT ;  /* 0x0000001a1d00720c */ /* 0x000fe40003f06070 */
[----:B------:R-:W-:Y:S02]  /*0e00*/  VIMNMX R20, PT, PT, R20, 0x46a00000, PT ;  /* 0x46a0000014147848 */ /* 0x000fe40003fe0100 */
[----:B------:R-:W-:Y:S01]  /*0e10*/  SEL R21, R28, 0x63400000, !P0 ;  /* 0x634000001c157807 */ /* 0x000fe20004000000 */
[----:B------:R-:W-:-:S04]  /*0e20*/  IMAD.MOV.U32 R28, RZ, RZ, RZ ;  /* 0x000000ffff1c7224 */ /* 0x000fc800078e00ff */
[----:B------:R-:W-:-:S05]  /*0e30*/  IMAD.IADD R20, R20, 0x1, -R21 ;  /* 0x0000000114147824 */ /* 0x000fca00078e0a15 */
[----:B------:R-:W-:-:S06]  /*0e40*/  IADD3 R29, PT, PT, R20, 0x7fe00000, RZ ;  /* 0x7fe00000141d7810 */ /* 0x000fcc0007ffe0ff */
[----:B------:R-:W-:-:S10]  /*0e50*/  DMUL R26, R24, R28 ;  /* 0x0000001c181a7228 */ /* 0x000fd40000000000 */
[----:B------:R-:W-:-:S13]  /*0e60*/  FSETP.GTU.AND P0, PT, |R27|, 1.469367938527859385e-39, PT ;  /* 0x001000001b00780b */ /* 0x000fda0003f0c200 */
[----:B------:R-:W-:Y:S05]  /*0e70*/  @P0 BRA `(.L_x_178) ;  /* 0x0000000000940947 */ /* 0x000fea0003800000 */
[----:B------:R-:W-:Y:S01]  /*0e80*/  DFMA R2, R24, -R2, R22 ;  /* 0x800000021802722b */ /* 0x000fe20000000016 */
[----:B------:R-:W-:-:S09]  /*0e90*/  IMAD.MOV.U32 R28, RZ, RZ, RZ ;  /* 0x000000ffff1c7224 */ /* 0x000fd200078e00ff */
[C---:B------:R-:W-:Y:S02]  /*0ea0*/  FSETP.NEU.AND P0, PT, R3.reuse, RZ, PT ;  /* 0x000000ff0300720b */ /* 0x040fe40003f0d000 */
[----:B------:R-:W-:-:S04]  /*0eb0*/  LOP3.LUT R19, R3, 0x80000000, R19, 0x48, !PT ;  /* 0x8000000003137812 */ /* 0x000fc800078e4813 */
[----:B------:R-:W-:-:S07]  /*0ec0*/  LOP3.LUT R29, R19, R29, RZ, 0xfc, !PT ;  /* 0x0000001d131d7212 */ /* 0x000fce00078efcff */
[----:B------:R-:W-:Y:S05]  /*0ed0*/  @!P0 BRA `(.L_x_178) ;  /* 0x00000000007c8947 */ /* 0x000fea0003800000 */
[----:B------:R-:W-:Y:S02]  /*0ee0*/  IMAD.MOV R3, RZ, RZ, -R20 ;  /* 0x000000ffff037224 */ /* 0x000fe400078e0a14 */
[----:B------:R-:W-:-:S06]  /*0ef0*/  IMAD.MOV.U32 R2, RZ, RZ, RZ ;  /* 0x000000ffff027224 */ /* 0x000fcc00078e00ff */
[----:B------:R-:W-:Y:S02]  /*0f00*/  DFMA R2, R26, -R2, R24 ;  /* 0x800000021a02722b */ /* 0x000fe40000000018 */
[----:B------:R-:W-:-:S04]  /*0f10*/  DMUL.RP R24, R24, R28 ;  /* 0x0000001c18187228 */ /* 0x000fc80000008000 */
[----:B------:R-:W-:-:S04]  /*0f20*/  IADD3 R2, PT, PT, -R20, -0x43300000, RZ ;  /* 0xbcd0000014027810 */ /* 0x000fc80007ffe1ff */
[----:B------:R-:W-:Y:S02]  /*0f30*/  FSETP.NEU.AND P0, PT, |R3|, R2, PT ;  /* 0x000000020300720b */ /* 0x000fe40003f0d200 */
[----:B------:R-:W-:Y:S02]  /*0f40*/  LOP3.LUT R19, R25, R19, RZ, 0x3c, !PT ;  /* 0x0000001319137212 */ /* 0x000fe400078e3cff */
[----:B------:R-:W-:Y:S02]  /*0f50*/  FSEL R26, R24, R26, !P0 ;  /* 0x0000001a181a7208 */ /* 0x000fe40004000000 */
[----:B------:R-:W-:Y:S01]  /*0f60*/  FSEL R27, R19, R27, !P0 ;  /* 0x0000001b131b7208 */ /* 0x000fe20004000000 */
[----:B------:R-:W-:Y:S06]  /*0f70*/  BRA `(.L_x_178) ;  /* 0x0000000000547947 */ /* 0x000fec0003800000 */
.L_x_177:
        /* <DEDUP_REMOVED lines=13> */
[----:B------:R-:W-:Y:S02]  /*1050*/  @P0 IMAD.MOV.U32 R26, RZ, RZ, RZ ;  /* 0x000000ffff1a0224 */ /* 0x000fe400078e00ff */
[----:B------:R-:W-:Y:S01]  /*1060*/  @P0 IMAD.MOV.U32 R27, RZ, RZ, R2 ;  /* 0x000000ffff1b0224 */ /* 0x000fe200078e0002 */
[----:B------:R-:W-:Y:S06]  /*1070*/  BRA `(.L_x_178) ;  /* 0x0000000000147947 */ /* 0x000fec0003800000 */
.L_x_180:
[----:B------:R-:W-:Y:S01]  /*1080*/  LOP3.LUT R27, R19, 0x80000, RZ, 0xfc, !PT ;  /* 0x00080000131b7812 */ /* 0x000fe200078efcff */
[----:B------:R-:W-:Y:S01]  /*1090*/  IMAD.MOV.U32 R26, RZ, RZ, R18 ;  /* 0x000000ffff1a7224 */ /* 0x000fe200078e0012 */
[----:B------:R-:W-:Y:S06]  /*10a0*/  BRA `(.L_x_178) ;  /* 0x0000000000087947 */ /* 0x000fec0003800000 */
.L_x_179:
[----:B------:R-:W-:Y:S01]  /*10b0*/  LOP3.LUT R27, R21, 0x80000, RZ, 0xfc, !PT ;  /* 0x00080000151b7812 */ /* 0x000fe200078efcff */
[----:B------:R-:W-:-:S07]  /*10c0*/  IMAD.MOV.U32 R26, RZ, RZ, R20 ;  /* 0x000000ffff1a7224 */ /* 0x000fce00078e0014 */
.L_x_178:
[----:B------:R-:W-:Y:S05]  /*10d0*/  BSYNC.RECONVERGENT B1 ;  /* 0x0000000000017941 */ /* 0x000fea0003800200 */
.L_x_176:
[----:B------:R-:W-:Y:S01]  /*10e0*/  IMAD.MOV.U32 R2, RZ, RZ, R0 ;  /* 0x000000ffff027224 */ /* 0x000fe200078e0000 */
[----:B------:R-:W-:-:S04]  /*10f0*/  MOV R3, 0x0 ;  /* 0x0000000000037802 */ /* 0x000fc80000000f00 */
[----:B------:R-:W-:Y:S05]  /*1100*/  RET.REL.NODEC R2 `(kernel_primitive_to_conserved) ;  /* 0xffffffec02bc7950 */ /* 0x000fea0003c3ffff */
        .weak           $__internal_6_$__cuda_sm20_dsqrt_rn_f64_mediumpath_v1
        .type           $__internal_6_$__cuda_sm20_dsqrt_rn_f64_mediumpath_v1,@function
        .size           $__internal_6_$__cuda_sm20_dsqrt_rn_f64_mediumpath_v1,($kernel_primitive_to_conserved$__internal_accurate_pow - $__internal_6_$__cuda_sm20_dsqrt_rn_f64_mediumpath_v1)
$__internal_6_$__cuda_sm20_dsqrt_rn_f64_mediumpath_v1:
[----:B------:R-:W-:Y:S01]  /*1110*/  ISETP.GE.U32.AND P0, PT, R18, -0x3400000, PT ;  /* 0xfcc000001200780c */ /* 0x000fe20003f06070 */
[----:B------:R-:W-:Y:S01]  /*1120*/  BSSY.RECONVERGENT B1, `(.L_x_181) ;  /* 0x0000024000017945 */ /* 0x000fe20003800200 */
[----:B------:R-:W-:-:S11]  /*1130*/  IMAD.MOV.U32 R21, RZ, RZ, R27 ;  /* 0x000000ffff157224 */ /* 0x000fd600078e001b */
        /* <DEDUP_REMOVED lines=9> */
.L_x_182:
        /* <DEDUP_REMOVED lines=9> */
[----:B------:R-:W-:Y:S02]  /*1260*/  IMAD.MOV.U32 R10, RZ, RZ, RZ ;  /* 0x000000ffff0a7224 */ /* 0x000fe400078e00ff */
[----:B------:R-:W-:Y:S02]  /*1270*/  IMAD.MOV.U32 R20, RZ, RZ, 0x0 ;  /* 0x00000000ff147424 */ /* 0x000fe400078e00ff */
[----:B------:R-:W-:Y:S01]  /*1280*/  IMAD.MOV.U32 R21, RZ, RZ, 0x3fd80000 ;  /* 0x3fd80000ff157424 */ /* 0x000fe200078e00ff */
        /* <DEDUP_REMOVED lines=12> */
.L_x_184:
[----:B------:R-:W-:-:S11]  /*1350*/  DADD R10, R2, R2 ;  /* 0x00000000020a7229 */ /* 0x000fd60000000002 */
.L_x_183:
[----:B------:R-:W-:Y:S05]  /*1360*/  BSYNC.RECONVERGENT B1 ;  /* 0x0000000000017941 */ /* 0x000fea0003800200 */
.L_x_181:
[----:B------:R-:W-:Y:S02]  /*1370*/  IMAD.MOV.U32 R2, RZ, RZ, R0 ;  /* 0x000000ffff027224 */ /* 0x000fe400078e0000 */
[----:B------:R-:W-:-:S04]  /*1380*/  IMAD.MOV.U32 R3, RZ, RZ, 0x0 ;  /* 0x00000000ff037424 */ /* 0x000fc800078e00ff */
[----:B------:R-:W-:Y:S05]  /*1390*/  RET.REL.NODEC R2 `(kernel_primitive_to_conserved) ;  /* 0xffffffec02187950 */ /* 0x000fea0003c3ffff */
        .type           $kernel_primitive_to_conserved$__internal_accurate_pow,@function
        .size           $kernel_primitive_to_conserved$__internal_accurate_pow,(.L_x_195 - $kernel_primitive_to_conserved$__internal_accurate_pow)
$kernel_primitive_to_conserved$__internal_accurate_pow:
[----:B------:R-:W-:Y:S01]  /*13a0*/  ISETP.GT.U32.AND P0, PT, R17, 0xfffff, PT ;  /* 0x000fffff1100780c */ /* 0x000fe20003f04070 */
[----:B------:R-:W-:Y:S01]  /*13b0*/  IMAD.MOV.U32 R8, RZ, RZ, R17 ;  /* 0x000000ffff087224 */ /* 0x000fe200078e0011 */
[----:B------:R-:W-:Y:S01]  /*13c0*/  UMOV UR6, 0x7d2cafe2 ;  /* 0x7d2cafe200067882 */ /* 0x000fe20000000000 */
[----:B------:R-:W-:Y:S01]  /*13d0*/  IMAD.MOV.U32 R18, RZ, RZ, R16 ;  /* 0x000000ffff127224 */ /* 0x000fe200078e0010 */
[----:B------:R-:W-:Y:S01]  /*13e0*/  UMOV UR7, 0x3eb0f5ff ;  /* 0x3eb0f5ff00077882 */ /* 0x000fe20000000000 */
[----:B------:R-:W-:Y:S01]  /*13f0*/  IMAD.MOV.U32 R20, RZ, RZ, RZ ;  /* 0x000000ffff147224 */ /* 0x000fe200078e00ff */
[----:B------:R-:W-:Y:S01]  /*1400*/  UMOV UR10, 0xfefa39ef ;  /* 0xfefa39ef000a7882 */ /* 0x000fe20000000000 */
[----:B------:R-:W-:Y:S01]  /*1410*/  IMAD.MOV.U32 R14, RZ, RZ, 0x41ad3b5a ;  /* 0x41ad3b5aff0e7424 */ /* 0x000fe200078e00ff */
[----:B------:R-:W-:Y:S01]  /*1420*/  UMOV UR11, 0x3fe62e42 ;  /* 0x3fe62e42000b7882 */ /* 0x000fe20000000000 */
[----:B------:R-:W-:-:S04]  /*1430*/  IMAD.MOV.U32 R15, RZ, RZ, 0x3ed0f5d2 ;  /* 0x3ed0f5d2ff0f7424 */ /* 0x000fc800078e00ff */
[----:B------:R-:W-:Y:S01]  /*1440*/  @!P0 DMUL R26, R16, 1.80143985094819840000e+16 ;  /* 0x43500000101a8828 */ /* 0x000fe20000000000 */
[----:B------:R-:W-:-:S09]  /*1450*/  SHF.R.U32.HI R17, RZ, 0x14, R17 ;  /* 0x00000014ff117819 */ /* 0x000fd20000011611 */
[----:B------:R-:W-:Y:S01]  /*1460*/  @!P0 MOV R8, R27 ;  /* 0x0000001b00088202 */ /* 0x000fe20000000f00 */
[----:B------:R-:W-:Y:S01]  /*1470*/  @!P0 IMAD.MOV.U32 R18, RZ, RZ, R26 ;  /* 0x000000ffff128224 */ /* 0x000fe200078e001a */
[----:B------:R-:W-:Y:S02]  /*1480*/  @!P0 LEA.HI R17, R27, 0xffffffca, RZ, 0xc ;  /* 0xffffffca1b118811 */ /* 0x000fe400078f60ff */
[----:B------:R-:W-:-:S04]  /*1490*/  LOP3.LUT R8, R8, 0x800fffff, RZ, 0xc0, !PT ;  /* 0x800fffff08087812 */ /* 0x000fc800078ec0ff */
[----:B------:R-:W-:-:S04]  /*14a0*/  LOP3.LUT R19, R8, 0x3ff00000, RZ, 0xfc, !PT ;  /* 0x3ff0000008137812 */ /* 0x000fc800078efcff */
[----:B------:R-:W-:-:S13]  /*14b0*/  ISETP.GE.U32.AND P1, PT, R19, 0x3ff6a09f, PT ;  /* 0x3ff6a09f1300780c */ /* 0x000fda0003f26070 */
[----:B------:R-:W-:-:S04]  /*14c0*/  @P1 VIADD R9, R19, 0xfff00000 ;  /* 0xfff0000013091836 */ /* 0x000fc80000000000 */
[----:B------:R-:W-:-:S06]  /*14d0*/  @P1 IMAD.MOV.U32 R19, RZ, RZ, R9 ;  /* 0x000000ffff131224 */ /* 0x000fcc00078e0009 */
        /* <DEDUP_REMOVED lines=27> */
[----:B------:R-:W-:-:S03]  /*1690*/  DFMA R28, R8, R14, -R18 ;  /* 0x0000000e081c722b */ /* 0x000fc60000000812 */
[----:B------:R-:W-:Y:S01]  /*16a0*/  DFMA R12, R22, R12, UR6 ;  /* 0x00000006160c7e2b */ /* 0x000fe2000800000c */
[----:B------:R-:W-:Y:S01]  /*16b0*/  UMOV UR6, 0x99999dfb ;  /* 0x99999dfb00067882 */ /* 0x000fe20000000000 */
[----:B------:R-:W-:-:S03]  /*16c0*/  UMOV UR7, 0x3f899999 ;  /* 0x3f89999900077882 */ /* 0x000fc60000000000 */
[----:B------:R-:W-:Y:S01]  /*16d0*/  VIADD R33, R21, 0x100000 ;  /* 0x0010000015217836 */ /* 0x000fe20000000000 */
[----:B------:R-:W-:Y:S01]  /*16e0*/  DFMA R28, R20, R14, R28 ;  /* 0x0000000e141c722b */ /* 0x000fe2000000001c */
[----:B------:R-:W-:Y:S01]  /*16f0*/  IMAD.MOV.U32 R32, RZ, RZ, R20 ;  /* 0x000000ffff207224 */ /* 0x000fe200078e0014 */
[----:B------:R-:W-:Y:S01]  /*1700*/  DFMA R24, R22, R12, UR6 ;  /* 0x0000000616187e2b */ /* 0x000fe2000800000c */
[----:B------:R-:W-:Y:S01]  /*1710*/  UMOV UR6, 0x55555555 ;  /* 0x5555555500067882 */ /* 0x000fe20000000000 */
[----:B------:R-:W-:-:S06]  /*1720*/  UMOV UR7, 0x3fb55555 ;  /* 0x3fb5555500077882 */ /* 0x000fcc0000000000 */
[----:B------:R-:W-:-:S08]  /*1730*/  DFMA R12, R22, R24, UR6 ;  /* 0x00000006160c7e2b */ /* 0x000fd00008000018 */
[----:B------:R-:W-:Y:S01]  /*1740*/  DADD R30, -R12, UR6 ;  /* 0x000000060c1e7e29 */ /* 0x000fe20008000100 */
[----:B------:R-:W-:Y:S01]  /*1750*/  UMOV UR6, 0xb9e7b0 ;  /* 0x00b9e7b000067882 */ /* 0x000fe20000000000 */
[----:B------:R-:W-:-:S06]  /*1760*/  UMOV UR7, 0x3c46a4cb ;  /* 0x3c46a4cb00077882 */ /* 0x000fcc0000000000 */
[----:B------:R-:W-:Y:S02]  /*1770*/  DFMA R22, R22, R24, R30 ;  /* 0x000000181616722b */ /* 0x000fe4000000001e */
[----:B------:R-:W-:-:S06]  /*1780*/  DFMA R30, R8, R8, -R14 ;  /* 0x00000008081e722b */ /* 0x000fcc000000080e */
        /* <DEDUP_REMOVED lines=18> */
[----:B------:R-:W-:Y:S01]  /*18b0*/  DADD R8, R14, R8 ;  /* 0x000000000e087229 */ /* 0x000fe20000000008 */
[C---:B------:R-:W-:Y:S02]  /*18c0*/  VIADD R14, R17.reuse, 0xfffffc01 ;  /* 0xfffffc01110e7836 */ /* 0x040fe40000000000 */
[----:B------:R-:W-:Y:S02]  /*18d0*/  @P1 VIADD R14, R17, 0xfffffc02 ;  /* 0xfffffc02110e1836 */ /* 0x000fe40000000000 */
[----:B------:R-:W-:-:S03]  /*18e0*/  IMAD.MOV.U32 R15, RZ, RZ, 0x43300000 ;  /* 0x43300000ff0f7424 */ /* 0x000fc600078e00ff */
[----:B------:R-:W-:Y:S01]  /*18f0*/  DADD R8, R20, R8 ;  /* 0x0000000014087229 */ /* 0x000fe20000000008 */
[----:B------:R-:W-:-:S06]  /*1900*/  LOP3.LUT R14, R14, 0x80000000, RZ, 0x3c, !PT ;  /* 0x800000000e0e7812 */ /* 0x000fcc00078e3cff */
[----:B------:R-:W-:Y:S01]  /*1910*/  DADD R16, R14, -UR6 ;  /* 0x800000060e107e29 */ /* 0x000fe20008000000 */
[----:B------:R-:W-:Y:S01]  /*1920*/  UMOV UR6, 0xfefa39ef ;  /* 0xfefa39ef00067882 */ /* 0x000fe20000000000 */
[----:B------:R-:W-:Y:S01]  /*1930*/  DADD R14, R12, R8 ;  /* 0x000000000c0e7229 */ /* 0x000fe20000000008 */
[----:B------:R-:W-:-:S07]  /*1940*/  UMOV UR7, 0x3fe62e42 ;  /* 0x3fe62e4200077882 */ /* 0x000fce0000000000 */
        /* <DEDUP_REMOVED lines=18> */
[----:B------:R-:W-:-:S08]  /*1a70*/  DFMA R14, R14, UR6, -R8 ;  /* 0x000000060e0e7c2b */ /* 0x000fd00008000808 */
[----:B------:R-:W-:Y:S01]  /*1a80*/  DFMA R16, R16, UR6, R14 ;  /* 0x0000000610107c2b */ /* 0x000fe2000800000e */
[----:B------:R-:W-:Y:S01]  /*1a90*/  UMOV UR6, 0x3b39803f ;  /* 0x3b39803f00067882 */ /* 0x000fe20000000000 */
[----:B------:R-:W-:Y:S01]  /*1aa0*/  MOV R14, 0x652b82fe ;  /* 0x652b82fe000e7802 */ /* 0x000fe20000000f00 */
[----:B------:R-:W-:Y:S01]  /*1ab0*/  IMAD.MOV.U32 R15, RZ, RZ, 0x3ff71547 ;  /* 0x3ff71547ff0f7424 */ /* 0x000fe200078e00ff */
[----:B------:R-:W-:-:S04]  /*1ac0*/  UMOV UR7, 0x3c7abc9e ;  /* 0x3c7abc9e00077882 */ /* 0x000fc80000000000 */
        /* <DEDUP_REMOVED lines=10> */
[----:B------:R-:W-:Y:S01]  /*1b70*/  UMOV UR7, 0x3e5ade15 ;  /* 0x3e5ade1500077882 */ /* 0x000fe20000000000 */
[----:B------:R-:W-:-:S06]  /*1b80*/  IMAD.MOV.U32 R21, RZ, RZ, 0x3e928af3 ;  /* 0x3e928af3ff157424 */ /* 0x000fcc00078e00ff */
        /* <DEDUP_REMOVED lines=34> */
[----:B------:R-:W-:Y:S01]  /*1db0*/  @!P1 LEA.HI R8, R14, R14, RZ, 0x1 ;  /* 0x0000000e0e089211 */ /* 0x000fe200078f08ff */
[----:B------:R-:W-:-:S03]  /*1dc0*/  @!P1 IMAD.MOV.U32 R12, RZ, RZ, R20 ;  /* 0x000000ffff0c9224 */ /* 0x000fc600078e0014 */
[----:B------:R-:W-:Y:S02]  /*1dd0*/  @!P1 SHF.R.S32.HI R13, RZ, 0x1, R8 ;  /* 0x00000001ff0d9819 */ /* 0x000fe40000011408 */
[----:B------:R-:W-:-:S03]  /*1de0*/  FSEL R8, R18, RZ, P0 ;  /* 0x000000ff12087208 */ /* 0x000fc60000000000 */
[----:B------:R-:W-:Y:S02]  /*1df0*/  @!P1 IMAD.IADD R14, R14, 0x1, -R13 ;  /* 0x000000010e0e9824 */ /* 0x000fe400078e0a0d */
[----:B------:R-:W-:-:S03]  /*1e00*/  @!P1 IMAD R13, R13, 0x100000, R21 ;  /* 0x001000000d0d9824 */ /* 0x000fc600078e0215 */
[----:B------:R-:W-:Y:S01]  /*1e10*/  @!P1 LEA R15, R14, 0x3ff00000, 0x14 ;  /* 0x3ff000000e0f9811 */ /* 0x000fe200078ea0ff */
[----:B------:R-:W-:-:S06]  /*1e20*/  @!P1 IMAD.MOV.U32 R14, RZ, RZ, RZ ;  /* 0x000000ffff0e9224 */ /* 0x000fcc00078e00ff */
[----:B------:R-:W-:-:S11]  /*1e30*/  @!P1 DMUL R8, R12, R14 ;  /* 0x0000000e0c089228 */ /* 0x000fd60000000000 */
.L_x_185:
[----:B------:R-:W-:Y:S02]  /*1e40*/  DFMA R12, R16, R8, R8 ;  /* 0x00000008100c722b */ /* 0x000fe40000000008 */
[----:B------:R-:W-:-:S08]  /*1e50*/  DSETP.NEU.AND P0, PT, |R8|, +INF , PT ;  /* 0x7ff000000800742a */ /* 0x000fd00003f0d200 */
[----:B------:R-:W-:Y:S01]  /*1e60*/  FSEL R8, R8, R12, !P0 ;  /* 0x0000000c08087208 */ /* 0x000fe20004000000 */
[----:B------:R-:W-:Y:S01]  /*1e70*/  IMAD.MOV.U32 R12, RZ, RZ, R0 ;  /* 0x000000ffff0c7224 */ /* 0x000fe200078e0000 */
[----:B------:R-:W-:Y:S01]  /*1e80*/  FSEL R9, R9, R13, !P0 ;  /* 0x0000000d09097208 */ /* 0x000fe20004000000 */
[----:B------:R-:W-:-:S04]  /*1e90*/  IMAD.MOV.U32 R13, RZ, RZ, 0x0 ;  /* 0x00000000ff0d7424 */ /* 0x000fc800078e00ff */
[----:B------:R-:W-:Y:S05]  /*1ea0*/  RET.REL.NODEC R12 `(kernel_primitive_to_conserved) ;  /* 0xffffffe00c547950 */ /* 0x000fea0003c3ffff */
.L_x_186:
        /* <DEDUP_REMOVED lines=13> */
.L_x_195:


//--------------------- .nv.shared.reserved.0     --------------------------
	.section	.nv.shared.reserved.0,"aw",@nobits
	.weak		__nv_reservedSMEM_offset_0_alias
	.size		__nv_reservedSMEM_offset_0_alias, 0, 64
	.other		__nv_reservedSMEM_offset_0_alias,@"STO_CUDA_RESERVED_SHARED STV_DEFAULT"
__nv_reservedSMEM_offset_0_alias:
	.zero		0
	.zero		64


//--------------------- .nv.constant0.kernel_advance_rk --------------------------
	.section	.nv.constant0.kernel_advance_rk,"a",@progbits
	.sectionflags	@""
	.align	4
.nv.constant0.kernel_advance_rk:
	.zero		992


//--------------------- .nv.constant0.kernel_conserved_to_primitive --------------------------
	.section	.nv.constant0.kernel_conserved_to_primitive,"a",@progbits
	.sectionflags	@""
	.align	4
.nv.constant0.kernel_conserved_to_primitive:
	.zero		940


//--------------------- .nv.constant0.kernel_primitive_to_conserved --------------------------
	.section	.nv.constant0.kernel_primitive_to_conserved,"a",@progbits
	.sectionflags	@""
	.align	4
.nv.constant0.kernel_primitive_to_conserved:
	.zero		940


//--------------------- SYMBOLS --------------------------

	.type		.nv.reservedSmem.offset0,@object
	.size		.nv.reservedSmem.offset0,0x4
